	.headerflags	@"EF_CUDA_TEXMODE_UNIFIED EF_CUDA_64BIT_ADDRESS EF_CUDA_SM80 EF_CUDA_VIRTUAL_SM(EF_CUDA_SM80)"
	.elftype	@"ET_EXEC"


//--------------------- .nv.info                  --------------------------
	.section	.nv.info,"",@"SHT_CUDA_INFO"
	.align	4


	//----- nvinfo : EIATTR_REGCOUNT
	.align		4
        /*0000*/ 	.byte	0x04, 0x2f
        /*0002*/ 	.short	(.L_1 - .L_0)
	.align		4
.L_0:
        /*0004*/ 	.word	index@(candidate4)
        /*0008*/ 	.word	0x000000ff


	//----- nvinfo : EIATTR_MAX_STACK_SIZE
	.align		4
.L_1:
        /*000c*/ 	.byte	0x04, 0x23
        /*000e*/ 	.short	(.L_3 - .L_2)
	.align		4
.L_2:
        /*0010*/ 	.word	index@(candidate4)
        /*0014*/ 	.word	0x00000000


	//----- nvinfo : EIATTR_MIN_STACK_SIZE
	.align		4
.L_3:
        /*0018*/ 	.byte	0x04, 0x12
        /*001a*/ 	.short	(.L_5 - .L_4)
	.align		4
.L_4:
        /*001c*/ 	.word	index@(candidate4)
        /*0020*/ 	.word	0x00000000


	//----- nvinfo : EIATTR_FRAME_SIZE
	.align		4
.L_5:
        /*0024*/ 	.byte	0x04, 0x11
        /*0026*/ 	.short	(.L_7 - .L_6)
	.align		4
.L_6:
        /*0028*/ 	.word	index@(candidate4)
        /*002c*/ 	.word	0x00000000
.L_7:


//--------------------- .nv.info.candidate4       --------------------------
	.section	.nv.info.candidate4,"",@"SHT_CUDA_INFO"
	.align	4


	//----- nvinfo : EIATTR_CUDA_API_VERSION
	.align		4
        /*0000*/ 	.byte	0x04, 0x37
        /*0002*/ 	.short	(.L_9 - .L_8)
.L_8:
        /*0004*/ 	.word	0x00000075


	//----- nvinfo : EIATTR_SW2861232_WAR
	.align		4
.L_9:
        /*0008*/ 	.byte	0x01, 0x35
	.zero		2


	//----- nvinfo : EIATTR_PARAM_CBANK
	.align		4
        /*000c*/ 	.byte	0x04, 0x0a
        /*000e*/ 	.short	(.L_11 - .L_10)
	.align		4
.L_10:
        /*0010*/ 	.word	index@(.nv.constant0.candidate4)
        /*0014*/ 	.short	0x0160
        /*0016*/ 	.short	0x0018


	//----- nvinfo : EIATTR_CBANK_PARAM_SIZE
	.align		4
.L_11:
        /*0018*/ 	.byte	0x03, 0x19
        /*001a*/ 	.short	0x0018


	//----- nvinfo : EIATTR_KPARAM_INFO
	.align		4
        /*001c*/ 	.byte	0x04, 0x17
        /*001e*/ 	.short	(.L_13 - .L_12)
.L_12:
        /*0020*/ 	.word	0x00000000
        /*0024*/ 	.short	0x0002
        /*0026*/ 	.short	0x0010
        /*0028*/ 	.byte	0x00, 0xf0, 0x21, 0x00


	//----- nvinfo : EIATTR_KPARAM_INFO
	.align		4
.L_13:
        /*002c*/ 	.byte	0x04, 0x17
        /*002e*/ 	.short	(.L_15 - .L_14)
.L_14:
        /*0030*/ 	.word	0x00000000
        /*0034*/ 	.short	0x0001
        /*0036*/ 	.short	0x0008
        /*0038*/ 	.byte	0x00, 0xf0, 0x21, 0x00


	//----- nvinfo : EIATTR_KPARAM_INFO
	.align		4
.L_15:
        /*003c*/ 	.byte	0x04, 0x17
        /*003e*/ 	.short	(.L_17 - .L_16)
.L_16:
        /*0040*/ 	.word	0x00000000
        /*0044*/ 	.short	0x0000
        /*0046*/ 	.short	0x0000
        /*0048*/ 	.byte	0x00, 0xf0, 0x21, 0x00


	//----- nvinfo : EIATTR_MAXREG_COUNT
	.align		4
.L_17:
        /*004c*/ 	.byte	0x03, 0x1b
        /*004e*/ 	.short	0x00ff


	//----- nvinfo : EIATTR_EXIT_INSTR_OFFSETS
	.align		4
        /*0050*/ 	.byte	0x04, 0x1c
        /*0052*/ 	.short	(.L_19 - .L_18)


	//   ....[0]....
.L_18:
        /*0054*/ 	.word	0x000064a0


	//----- nvinfo : EIATTR_MAX_THREADS
	.align		4
.L_19:
        /*0058*/ 	.byte	0x04, 0x05
        /*005a*/ 	.short	(.L_21 - .L_20)
.L_20:
        /*005c*/ 	.word	0x00000040
        /*0060*/ 	.word	0x00000001
        /*0064*/ 	.word	0x00000001
.L_21:


//--------------------- .nv.rel.action            --------------------------
	.section	.nv.rel.action,"",@"SHT_CUDA_RELOCINFO"
	.align	8
	.sectionentsize	8
        /*0000*/ 	.byte	0x4b, 0x00, 0x00, 0x00, 0x00, 0x00, 0x00, 0x00, 0x00, 0x02, 0x02, 0x08, 0x10, 0x0a, 0x2f, 0x22
        /* <DEDUP_REMOVED lines=13> */


//--------------------- .nv.constant0.candidate4  --------------------------
	.section	.nv.constant0.candidate4,"a",@progbits
	.align	4
.nv.constant0.candidate4:
	.zero		376


//--------------------- .text.candidate4          --------------------------
	.section	.text.candidate4,"ax",@progbits
	.sectionflags	@"SHF_BARRIERS=1"
	.sectioninfo	@"SHI_REGISTERS=255"
	.align	128
        .global         candidate4
        .type           candidate4,@function
        .size           candidate4,(.L_x_3 - candidate4)
        .other          candidate4,@"STO_CUDA_ENTRY STV_DEFAULT"
candidate4:
.text.candidate4:
[----:B------:R-:W-:-:S02]  /*0000*/  MOV R1, c[0x0][0x28] ;  /* 0x00000a0000017a02 */ /* 0x000fc40000000f00 */
[----:B------:R-:W0:Y:S01]  /*0010*/  S2R R3, SR_TID.X ;  /* 0x0000000000037919 */ /* 0x000e220000002100 */
[----:B------:R-:W-:Y:S01]  /*0020*/  HFMA2.MMA R6, -RZ, RZ, 0, 0 ;  /* 0x00000000ff067435 */ /* 0x000fe200000001ff */
[----:B------:R-:W-:Y:S01]  /*0030*/  MOV R8, RZ ;  /* 0x000000ff00087202 */ /* 0x000fe20000000f00 */
[----:B------:R-:W-:Y:S01]  /*0040*/  HFMA2.MMA R10, -RZ, RZ, 0, 0 ;  /* 0x00000000ff0a7435 */ /* 0x000fe200000001ff */
[----:B------:R-:W1:Y:S01]  /*0050*/  S2R R5, SR_CTAID.X ;  /* 0x0000000000057919 */ /* 0x000e620000002500 */
[----:B------:R-:W-:Y:S01]  /*0060*/  HFMA2.MMA R4, -RZ, RZ, 0, 0 ;  /* 0x00000000ff047435 */ /* 0x000fe200000001ff */
[----:B------:R-:W-:Y:S01]  /*0070*/  MOV R2, RZ ;  /* 0x000000ff00027202 */ /* 0x000fe20000000f00 */
        /* <DEDUP_REMOVED lines=8> */
[----:B------:R-:W-:Y:S01]  /*0100*/  ULDC.64 UR4, c[0x0][0x118] ;  /* 0x0000460000047ab9 */ /* 0x000fe20000000a00 */
[----:B------:R-:W-:-:S02]  /*0110*/  MOV R47, RZ ;  /* 0x000000ff002f7202 */ /* 0x000fc40000000f00 */
[----:B------:R-:W-:Y:S02]  /*0120*/  MOV R55, RZ ;  /* 0x000000ff00377202 */ /* 0x000fe40000000f00 */
[C---:B0-----:R-:W-:Y:S01]  /*0130*/  IADD3 R7, R3.reuse, 0x40, RZ ;  /* 0x0000004003077810 */ /* 0x041fe20007ffe0ff */
[C---:B------:R-:W-:Y:S01]  /*0140*/  IMAD.HI R2, R3.reuse, -0x6db6db6d, R2 ;  /* 0x9249249303027827 */ /* 0x040fe200078e0202 */
[C---:B------:R-:W-:Y:S02]  /*0150*/  IADD3 R9, R3.reuse, 0x200, RZ ;  /* 0x0000020003097810 */ /* 0x040fe40007ffe0ff */
[----:B------:R-:W-:Y:S01]  /*0160*/  IADD3 R11, R3, 0x240, RZ ;  /* 0x00000240030b7810 */ /* 0x000fe20007ffe0ff */
[----:B------:R-:W-:Y:S01]  /*0170*/  IMAD.HI R18, R7, -0x6db6db6d, R6 ;  /* 0x9249249307127827 */ /* 0x000fe200078e0206 */
[C---:B------:R-:W-:Y:S02]  /*0180*/  IADD3 R7, R3.reuse, 0x80, RZ ;  /* 0x0000008003077810 */ /* 0x040fe40007ffe0ff */
[----:B------:R-:W-:Y:S01]  /*0190*/  IADD3 R13, R3, 0x280, RZ ;  /* 0x00000280030d7810 */ /* 0x000fe20007ffe0ff */
[----:B------:R-:W-:Y:S01]  /*01a0*/  IMAD.HI R27, R9, -0x6db6db6d, R8 ;  /* 0x92492493091b7827 */ /* 0x000fe200078e0208 */
[----:B------:R-:W-:-:S02]  /*01b0*/  IADD3 R9, R3, 0xc0, RZ ;  /* 0x000000c003097810 */ /* 0x000fc40007ffe0ff */
[----:B------:R-:W-:Y:S01]  /*01c0*/  SHF.R.U32.HI R19, RZ, 0x1f, R2 ;  /* 0x0000001fff137819 */ /* 0x000fe20000011602 */
[----:B------:R-:W-:Y:S01]  /*01d0*/  IMAD.HI R20, R7, -0x6db6db6d, R6 ;  /* 0x9249249307147827 */ /* 0x000fe200078e0206 */
[----:B------:R-:W-:Y:S02]  /*01e0*/  IADD3 R7, R3, 0x100, RZ ;  /* 0x0000010003077810 */ /* 0x000fe40007ffe0ff */
[----:B------:R-:W-:Y:S01]  /*01f0*/  SHF.R.U32.HI R23, RZ, 0x1f, R18 ;  /* 0x0000001fff177819 */ /* 0x000fe20000011612 */
[----:B------:R-:W-:Y:S01]  /*0200*/  IMAD.HI R22, R9, -0x6db6db6d, R8 ;  /* 0x9249249309167827 */ /* 0x000fe200078e0208 */
[C---:B------:R-:W-:Y:S02]  /*0210*/  IADD3 R9, R3.reuse, 0x140, RZ ;  /* 0x0000014003097810 */ /* 0x040fe40007ffe0ff */
[----:B------:R-:W-:Y:S01]  /*0220*/  IADD3 R15, R3, 0x5, RZ ;  /* 0x00000005030f7810 */ /* 0x000fe20007ffe0ff */
[----:B------:R-:W-:Y:S01]  /*0230*/  IMAD.HI R24, R7, -0x6db6db6d, R6 ;  /* 0x9249249307187827 */ /* 0x000fe200078e0206 */
[----:B------:R-:W-:-:S02]  /*0240*/  IADD3 R7, R3, 0x300, RZ ;  /* 0x0000030003077810 */ /* 0x000fc40007ffe0ff */
[----:B------:R-:W-:Y:S01]  /*0250*/  IADD3 R17, R3, 0x6, RZ ;  /* 0x0000000603117810 */ /* 0x000fe20007ffe0ff */
[----:B------:R-:W-:Y:S01]  /*0260*/  IMAD.HI R29, R11, -0x6db6db6d, R10 ;  /* 0x924924930b1d7827 */ /* 0x000fe200078e020a */
[----:B------:R-:W-:Y:S02]  /*0270*/  IADD3 R11, R3, 0x2c0, RZ ;  /* 0x000002c0030b7810 */ /* 0x000fe40007ffe0ff */
[----:B------:R-:W-:Y:S01]  /*0280*/  LEA.HI.SX32 R23, R18, R23, 0x1e ;  /* 0x0000001712177211 */ /* 0x000fe200078ff2ff */
[----:B------:R-:W-:Y:S01]  /*0290*/  IMAD.HI R34, R7, -0x6db6db6d, R6 ;  /* 0x9249249307227827 */ /* 0x000fe200078e0206 */
[----:B------:R-:W-:-:S03]  /*02a0*/  IADD3 R7, R3, 0x1, RZ ;  /* 0x0000000103077810 */ /* 0x000fc60007ffe0ff */
[----:B------:R-:W-:Y:S01]  /*02b0*/  IMAD.HI R26, R9, -0x6db6db6d, R8 ;  /* 0x92492493091a7827 */ /* 0x000fe200078e0208 */
[----:B------:R-:W-:-:S03]  /*02c0*/  IADD3 R9, R3, 0x180, RZ ;  /* 0x0000018003097810 */ /* 0x000fc60007ffe0ff */
[----:B------:R-:W-:-:S04]  /*02d0*/  IMAD.HI R6, R7, -0x6db6db6d, R6 ;  /* 0x9249249307067827 */ /* 0x000fc800078e0206 */
[----:B------:R-:W-:Y:S01]  /*02e0*/  IMAD.HI R30, R13, -0x6db6db6d, R12 ;  /* 0x924924930d1e7827 */ /* 0x000fe200078e020c */
[----:B------:R-:W-:Y:S02]  /*02f0*/  IADD3 R13, R3, 0x4, RZ ;  /* 0x00000004030d7810 */ /* 0x000fe40007ffe0ff */
[----:B------:R-:W-:Y:S01]  /*0300*/  SHF.R.U32.HI R25, RZ, 0x1f, R6 ;  /* 0x0000001fff197819 */ /* 0x000fe20000011606 */
[----:B------:R-:W-:Y:S01]  /*0310*/  IMAD.HI R32, R11, -0x6db6db6d, R10 ;  /* 0x924924930b207827 */ /* 0x000fe200078e020a */
[----:B------:R-:W-:Y:S02]  /*0320*/  IADD3 R11, R3, 0x340, RZ ;  /* 0x00000340030b7810 */ /* 0x000fe40007ffe0ff */
[----:B------:R-:W-:Y:S01]  /*0330*/  LEA.HI.SX32 R25, R6, R25, 0x1e ;  /* 0x0000001906197211 */ /* 0x000fe200078ff2ff */
[----:B------:R-:W-:Y:S01]  /*0340*/  IMAD.HI R28, R9, -0x6db6db6d, R8 ;  /* 0x92492493091c7827 */ /* 0x000fe200078e0208 */
[----:B------:R-:W-:Y:S02]  /*0350*/  IADD3 R9, R3, 0x2, RZ ;  /* 0x0000000203097810 */ /* 0x000fe40007ffe0ff */
[----:B------:R-:W-:Y:S01]  /*0360*/  SHF.R.U32.HI R6, RZ, 0x1f, R29 ;  /* 0x0000001fff067819 */ /* 0x000fe2000001161d */
[----:B-1----:R-:W-:Y:S01]  /*0370*/  IMAD.HI R0, R5, -0x6db6db6d, R4 ;  /* 0x9249249305007827 */ /* 0x002fe200078e0204 */
[----:B------:R-:W-:-:S02]  /*0380*/  SHF.R.U32.HI R31, RZ, 0x1f, R30 ;  /* 0x0000001fff1f7819 */ /* 0x000fc4000001161e */
[----:B------:R-:W-:Y:S01]  /*0390*/  LEA.HI.SX32 R4, R2, R19, 0x1e ;  /* 0x0000001302047211 */ /* 0x000fe200078ff2ff */
[----:B------:R-:W-:Y:S01]  /*03a0*/  IMAD.HI R36, R11, -0x6db6db6d, R10 ;  /* 0x924924930b247827 */ /* 0x000fe200078e020a */
[----:B------:R-:W-:Y:S02]  /*03b0*/  IADD3 R11, R3, 0x3, RZ ;  /* 0x00000003030b7810 */ /* 0x000fe40007ffe0ff */
[----:B------:R-:W-:Y:S01]  /*03c0*/  SHF.R.U32.HI R21, RZ, 0x1f, R0 ;  /* 0x0000001fff157819 */ /* 0x000fe20000011600 */
[----:B------:R-:W-:Y:S01]  /*03d0*/  IMAD.HI R12, R13, -0x6db6db6d, R12 ;  /* 0x924924930d0c7827 */ /* 0x000fe200078e020c */
[----:B------:R-:W-:Y:S02]  /*03e0*/  SHF.R.U32.HI R19, RZ, 0x1f, R20 ;  /* 0x0000001fff137819 */ /* 0x000fe40000011614 */
[----:B------:R-:W-:Y:S01]  /*03f0*/  LEA.HI.SX32 R18, R29, R6, 0x1e ;  /* 0x000000061d127211 */ /* 0x000fe200078ff2ff */
[----:B------:R-:W-:Y:S01]  /*0400*/  IMAD.HI R8, R9, -0x6db6db6d, R8 ;  /* 0x9249249309087827 */ /* 0x000fe200078e0208 */
[----:B------:R-:W-:-:S02]  /*0410*/  SHF.R.U32.HI R29, RZ, 0x1f, R12 ;  /* 0x0000001fff1d7819 */ /* 0x000fc4000001160c */
[----:B------:R-:W-:Y:S01]  /*0420*/  LEA.HI.SX32 R30, R30, R31, 0x1e ;  /* 0x0000001f1e1e7211 */ /* 0x000fe200078ff2ff */
[----:B------:R-:W-:Y:S01]  /*0430*/  IMAD.HI R10, R11, -0x6db6db6d, R10 ;  /* 0x924924930b0a7827 */ /* 0x000fe200078e020a */
[----:B------:R-:W-:Y:S02]  /*0440*/  SHF.R.U32.HI R2, RZ, 0x1f, R27 ;  /* 0x0000001fff027819 */ /* 0x000fe4000001161b */
[----:B------:R-:W-:Y:S01]  /*0450*/  SHF.R.U32.HI R31, RZ, 0x1f, R26 ;  /* 0x0000001fff1f7819 */ /* 0x000fe2000001161a */
[----:B------:R-:W-:Y:S01]  /*0460*/  IMAD.HI R14, R15, -0x6db6db6d, R14 ;  /* 0x924924930f0e7827 */ /* 0x000fe200078e020e */
[----:B------:R-:W-:Y:S02]  /*0470*/  LEA.HI.SX32 R0, R0, R21, 0x1e ;  /* 0x0000001500007211 */ /* 0x000fe400078ff2ff */
[----:B------:R-:W-:Y:S01]  /*0480*/  SHF.R.U32.HI R21, RZ, 0x1f, R8 ;  /* 0x0000001fff157819 */ /* 0x000fe20000011608 */
[----:B------:R-:W-:Y:S01]  /*0490*/  IMAD.HI R16, R17, -0x6db6db6d, R16 ;  /* 0x9249249311107827 */ /* 0x000fe200078e0210 */
[----:B------:R-:W-:-:S02]  /*04a0*/  LEA.HI.SX32 R20, R20, R19, 0x1e ;  /* 0x0000001314147211 */ /* 0x000fc400078ff2ff */
[----:B------:R-:W-:Y:S01]  /*04b0*/  SHF.R.U32.HI R19, RZ, 0x1f, R22 ;  /* 0x0000001fff137819 */ /* 0x000fe20000011616 */
[----:B------:R-:W-:Y:S01]  /*04c0*/  IMAD R25, R25, -0x7, R7 ;  /* 0xfffffff919197824 */ /* 0x000fe200078e0207 */
[----:B------:R-:W-:Y:S02]  /*04d0*/  LEA.HI.SX32 R29, R12, R29, 0x1e ;  /* 0x0000001d0c1d7211 */ /* 0x000fe400078ff2ff */
[----:B------:R-:W-:Y:S01]  /*04e0*/  LEA.HI.SX32 R35, R27, R2, 0x1e ;  /* 0x000000021b237211 */ /* 0x000fe200078ff2ff */
[----:B------:R-:W-:Y:S01]  /*04f0*/  IMAD R2, R0, -0x7, R5 ;  /* 0xfffffff900027824 */ /* 0x000fe200078e0205 */
[----:B------:R-:W-:Y:S01]  /*0500*/  LEA.HI.SX32 R12, R26, R31, 0x1e ;  /* 0x0000001f1a0c7211 */ /* 0x000fe200078ff2ff */
[----:B------:R-:W-:Y:S01]  /*0510*/  IMAD R29, R29, -0x7, R13 ;  /* 0xfffffff91d1d7824 */ /* 0x000fe200078e020d */
[----:B------:R-:W-:Y:S01]  /*0520*/  SHF.R.U32.HI R27, RZ, 0x1f, R10 ;  /* 0x0000001fff1b7819 */ /* 0x000fe2000001160a */
[----:B------:R-:W-:Y:S01]  /*0530*/  IMAD R5, R4, -0x7, R3 ;  /* 0xfffffff904057824 */ /* 0x000fe200078e0203 */
[----:B------:R-:W-:Y:S01]  /*0540*/  SHF.R.U32.HI R33, RZ, 0x1f, R14 ;  /* 0x0000001fff217819 */ /* 0x000fe2000001160e */
[C---:B------:R-:W-:Y:S01]  /*0550*/  IMAD R6, R2.reuse, 0x7, R25 ;  /* 0x0000000702067824 */ /* 0x040fe200078e0219 */
[----:B------:R-:W-:Y:S01]  /*0560*/  SHF.R.U32.HI R31, RZ, 0x1f, R16 ;  /* 0x0000001fff1f7819 */ /* 0x000fe20000011610 */
[----:B------:R-:W-:Y:S01]  /*0570*/  IMAD R29, R2, 0x7, R29 ;  /* 0x00000007021d7824 */ /* 0x000fe200078e021d */
[----:B------:R-:W-:-:S02]  /*0580*/  LEA.HI.SX32 R21, R8, R21, 0x1e ;  /* 0x0000001508157211 */ /* 0x000fc400078ff2ff */
[----:B------:R-:W-:Y:S02]  /*0590*/  LEA.HI.SX32 R8, R22, R19, 0x1e ;  /* 0x0000001316087211 */ /* 0x000fe400078ff2ff */
[----:B------:R-:W-:Y:S01]  /*05a0*/  SHF.R.U32.HI R19, RZ, 0x1f, R24 ;  /* 0x0000001fff137819 */ /* 0x000fe20000011618 */
[----:B------:R-:W-:Y:S01]  /*05b0*/  IMAD R21, R21, -0x7, R9 ;  /* 0xfffffff915157824 */ /* 0x000fe200078e0209 */
[----:B------:R-:W-:Y:S02]  /*05c0*/  SHF.R.U32.HI R37, RZ, 0x1f, R32 ;  /* 0x0000001fff257819 */ /* 0x000fe40000011620 */
[----:B------:R-:W-:Y:S01]  /*05d0*/  LEA.HI.SX32 R27, R10, R27, 0x1e ;  /* 0x0000001b0a1b7211 */ /* 0x000fe200078ff2ff */
[----:B------:R-:W-:Y:S01]  /*05e0*/  IMAD R21, R2, 0x7, R21 ;  /* 0x0000000702157824 */ /* 0x000fe200078e0215 */
[----:B------:R-:W-:Y:S02]  /*05f0*/  LEA.HI.SX32 R33, R14, R33, 0x1e ;  /* 0x000000210e217211 */ /* 0x000fe400078ff2ff */
[----:B------:R-:W-:Y:S01]  /*0600*/  LEA.HI.SX32 R31, R16, R31, 0x1e ;  /* 0x0000001f101f7211 */ /* 0x000fe200078ff2ff */
[----:B------:R-:W-:Y:S01]  /*0610*/  IMAD R27, R27, -0x7, R11 ;  /* 0xfffffff91b1b7824 */ /* 0x000fe200078e020b */
[----:B------:R-:W-:Y:S01]  /*0620*/  LEA.HI.SX32 R10, R24, R19, 0x1e ;  /* 0x00000013180a7211 */ /* 0x000fe200078ff2ff */
[----:B------:R-:W-:Y:S01]  /*0630*/  IMAD R33, R33, -0x7, R15 ;  /* 0xfffffff921217824 */ /* 0x000fe200078e020f */
[----:B------:R-:W-:Y:S01]  /*0640*/  LEA.HI.SX32 R32, R32, R37, 0x1e ;  /* 0x0000002520207211 */ /* 0x000fe200078ff2ff */
[----:B------:R-:W-:Y:S01]  /*0650*/  IMAD R31, R31, -0x7, R17 ;  /* 0xfffffff91f1f7824 */ /* 0x000fe200078e0211 */
[----:B------:R-:W-:Y:S01]  /*0660*/  SHF.R.U32.HI R37, RZ, 0x1f, R34 ;  /* 0x0000001fff257819 */ /* 0x000fe20000011622 */
[C---:B------:R-:W-:Y:S01]  /*0670*/  IMAD R27, R2.reuse, 0x7, R27 ;  /* 0x00000007021b7824 */ /* 0x040fe200078e021b */
[----:B------:R-:W-:Y:S01]  /*0680*/  SHF.R.U32.HI R19, RZ, 0x1f, R28 ;  /* 0x0000001fff137819 */ /* 0x000fe2000001161c */
[C---:B------:R-:W-:Y:S01]  /*0690*/  IMAD R33, R2.reuse, 0x7, R33 ;  /* 0x0000000702217824 */ /* 0x040fe200078e0221 */
[----:B------:R-:W-:Y:S01]  /*06a0*/  SHF.R.U32.HI R39, RZ, 0x1f, R36 ;  /* 0x0000001fff277819 */ /* 0x000fe20000011624 */
[----:B------:R-:W-:Y:S01]  /*06b0*/  IMAD R31, R2, 0x7, R31 ;  /* 0x00000007021f7824 */ /* 0x000fe200078e021f */
[----:B------:R-:W-:Y:S01]  /*06c0*/  LEA.HI.SX32 R34, R34, R37, 0x1e ;  /* 0x0000002522227211 */ /* 0x000fe200078ff2ff */
[----:B------:R-:W-:Y:S01]  /*06d0*/  HFMA2.MMA R17, -RZ, RZ, 0, 0 ;  /* 0x00000000ff117435 */ /* 0x000fe200000001ff */
[----:B------:R-:W-:Y:S01]  /*06e0*/  LEA.HI.SX32 R14, R28, R19, 0x1e ;  /* 0x000000131c0e7211 */ /* 0x000fe200078ff2ff */
[----:B------:R-:W-:Y:S01]  /*06f0*/  IMAD R19, R4, 0x31, R5 ;  /* 0x0000003104137824 */ /* 0x000fe200078e0205 */
[----:B------:R-:W-:Y:S01]  /*0700*/  LEA.HI.SX32 R36, R36, R39, 0x1e ;  /* 0x0000002724247211 */ /* 0x000fe200078ff2ff */
[----:B------:R-:W-:-:S02]  /*0710*/  IMAD R4, R23, 0x31, R6 ;  /* 0x0000003117047824 */ /* 0x000fc400078e0206 */
[----:B------:R-:W-:Y:S02]  /*0720*/  IMAD R5, R35, 0x31, R6 ;  /* 0x0000003123057824 */ /* 0x000fe400078e0206 */
[--C-:B------:R-:W-:Y:S02]  /*0730*/  IMAD R7, R18, 0x31, R21.reuse ;  /* 0x0000003112077824 */ /* 0x100fe400078e0215 */
[----:B------:R-:W-:Y:S02]  /*0740*/  IMAD R6, R20, 0x31, R21 ;  /* 0x0000003114067824 */ /* 0x000fe400078e0215 */
[--C-:B------:R-:W-:Y:S02]  /*0750*/  IMAD R8, R8, 0x31, R27.reuse ;  /* 0x0000003108087824 */ /* 0x100fe400078e021b */
[----:B------:R-:W-:Y:S02]  /*0760*/  IMAD R9, R30, 0x31, R27 ;  /* 0x000000311e097824 */ /* 0x000fe400078e021b */
[----:B------:R-:W-:-:S02]  /*0770*/  IMAD R10, R10, 0x31, R29 ;  /* 0x000000310a0a7824 */ /* 0x000fc400078e021d */
[----:B------:R-:W-:Y:S02]  /*0780*/  IMAD R11, R32, 0x31, R29 ;  /* 0x00000031200b7824 */ /* 0x000fe400078e021d */
[--C-:B------:R-:W-:Y:S02]  /*0790*/  IMAD R12, R12, 0x31, R33.reuse ;  /* 0x000000310c0c7824 */ /* 0x100fe400078e0221 */
[----:B------:R-:W-:Y:S02]  /*07a0*/  IMAD R13, R34, 0x31, R33 ;  /* 0x00000031220d7824 */ /* 0x000fe400078e0221 */
[--C-:B------:R-:W-:Y:S02]  /*07b0*/  IMAD R14, R14, 0x31, R31.reuse ;  /* 0x000000310e0e7824 */ /* 0x100fe400078e021f */
[----:B------:R-:W-:Y:S02]  /*07c0*/  IMAD R15, R36, 0x31, R31 ;  /* 0x00000031240f7824 */ /* 0x000fe400078e021f */
[----:B------:R-:W-:-:S03]  /*07d0*/  IMAD R18, R2, 0x7, R19 ;  /* 0x0000000702127824 */ /* 0x000fc600078e0213 */
.L_x_1:
[----:B------:R-:W-:Y:S01]  /*07e0*/  MOV R16, 0x4 ;  /* 0x0000000400107802 */ /* 0x000fe20000000f00 */
[----:B------:R-:W-:-:S02]  /*07f0*/  IMAD R21, R17, 0x1880, R18 ;  /* 0x0000188011157824 */ /* 0x000fc400078e0212 */
[C---:B------:R-:W-:Y:S02]  /*0800*/  IMAD R23, R17.reuse, 0x1880, R4 ;  /* 0x0000188011177824 */ /* 0x040fe400078e0204 */
[----:B------:R-:W-:Y:S01]  /*0810*/  IMAD R25, R17, 0x1880, R6 ;  /* 0x0000188011197824 */ /* 0x000fe200078e0206 */
[----:B------:R-:W-:Y:S01]  /*0820*/  LEA R28, R0, R3, 0x11 ;  /* 0x00000003001c7211 */ /* 0x000fe200078e88ff */
[-C--:B------:R-:W-:Y:S01]  /*0830*/  IMAD.WIDE R20, R21, R16.reuse, c[0x0][0x160] ;  /* 0x0000580015147625 */ /* 0x080fe200078e0210 */
[----:B------:R-:W-:Y:S06]  /*0840*/  BAR.SYNC 0x0 ;  /* 0x0000000000007b1d */ /* 0x000fec0000000000 */
[-C--:B------:R-:W-:Y:S01]  /*0850*/  IMAD.WIDE R22, R23, R16.reuse, c[0x0][0x160] ;  /* 0x0000580017167625 */ /* 0x080fe200078e0210 */
[----:B------:R0:W2:Y:S03]  /*0860*/  LDG.E.CONSTANT R32, [R20.64] ;  /* 0x0000000414207981 */ /* 0x0000a6000c1e9900 */
[----:B------:R-:W-:Y:S01]  /*0870*/  IMAD.WIDE R24, R25, R16, c[0x0][0x160] ;  /* 0x0000580019187625 */ /* 0x000fe200078e0210 */
[----:B------:R0:W3:Y:S03]  /*0880*/  LDG.E.CONSTANT R46, [R20.64+0x3100] ;  /* 0x00310004142e7981 */ /* 0x0000e6000c1e9900 */
[C---:B------:R-:W-:Y:S01]  /*0890*/  IMAD R27, R17.reuse, 0x1880, R8 ;  /* 0x00001880111b7824 */ /* 0x040fe200078e0208 */
[----:B------:R1:W4:Y:S01]  /*08a0*/  LDG.E.CONSTANT R34, [R22.64] ;  /* 0x0000000416227981 */ /* 0x000322000c1e9900 */
[----:B------:R-:W-:-:S02]  /*08b0*/  IMAD R29, R17, 0x1880, R10 ;  /* 0x00001880111d7824 */ /* 0x000fc400078e020a */
[C---:B------:R-:W-:Y:S01]  /*08c0*/  IMAD R19, R17.reuse, 0x1880, R12 ;  /* 0x0000188011137824 */ /* 0x040fe200078e020c */
[----:B------:R5:W2:Y:S01]  /*08d0*/  LDG.E.CONSTANT R36, [R24.64] ;  /* 0x0000000418247981 */ /* 0x000aa2000c1e9900 */
[C---:B------:R-:W-:Y:S02]  /*08e0*/  IMAD R31, R17.reuse, 0x1880, R14 ;  /* 0x00001880111f7824 */ /* 0x040fe400078e020e */
[C---:B------:R-:W-:Y:S01]  /*08f0*/  IMAD R33, R17.reuse, 0x1880, R5 ;  /* 0x0000188011217824 */ /* 0x040fe200078e0205 */
[----:B------:R-:W-:Y:S01]  /*0900*/  LEA R35, R17, R28, 0x7 ;  /* 0x0000001c11237211 */ /* 0x000fe200078e38ff */
[----:B------:R-:W-:-:S04]  /*0910*/  IMAD.WIDE R26, R27, R16, c[0x0][0x160] ;  /* 0x000058001b1a7625 */ /* 0x000fc800078e0210 */
[-C--:B------:R-:W-:Y:S01]  /*0920*/  IMAD.WIDE R28, R29, R16.reuse, c[0x0][0x160] ;  /* 0x000058001d1c7625 */ /* 0x080fe200078e0210 */
[----:B------:R5:W2:Y:S03]  /*0930*/  LDG.E.CONSTANT R38, [R26.64] ;  /* 0x000000041a267981 */ /* 0x000aa6000c1e9900 */
[-C--:B0-----:R-:W-:Y:S01]  /*0940*/  IMAD.WIDE R20, R19, R16.reuse, c[0x0][0x160] ;  /* 0x0000580013147625 */ /* 0x081fe200078e0210 */
[----:B------:R0:W2:Y:S03]  /*0950*/  LDG.E.CONSTANT R40, [R28.64] ;  /* 0x000000041c287981 */ /* 0x0000a6000c1e9900 */
[-C--:B-1----:R-:W-:Y:S01]  /*0960*/  IMAD.WIDE R22, R31, R16.reuse, c[0x0][0x160] ;  /* 0x000058001f167625 */ /* 0x082fe200078e0210 */
[----:B------:R1:W2:Y:S03]  /*0970*/  LDG.E.CONSTANT R42, [R20.64] ;  /* 0x00000004142a7981 */ /* 0x0002a6000c1e9900 */
[----:B-----5:R-:W-:Y:S01]  /*0980*/  IMAD.WIDE R24, R33, R16, c[0x0][0x160] ;  /* 0x0000580021187625 */ /* 0x020fe200078e0210 */
[----:B------:R5:W2:Y:S03]  /*0990*/  LDG.E.CONSTANT R44, [R22.64] ;  /* 0x00000004162c7981 */ /* 0x000aa6000c1e9900 */
[C---:B------:R-:W-:Y:S01]  /*09a0*/  IMAD R27, R17.reuse, 0x1880, R13 ;  /* 0x00001880111b7824 */ /* 0x040fe200078e020d */
[----:B------:R5:W2:Y:S01]  /*09b0*/  LDG.E.CONSTANT R48, [R24.64] ;  /* 0x0000000418307981 */ /* 0x000aa2000c1e9900 */
[----:B0-----:R-:W-:-:S02]  /*09c0*/  IMAD R29, R17, 0x1880, R15 ;  /* 0x00001880111d7824 */ /* 0x001fc400078e020f */
[----:B-1----:R-:W-:Y:S02]  /*09d0*/  IMAD R21, R17, 0x1880, R7 ;  /* 0x0000188011157824 */ /* 0x002fe400078e0207 */
[----:B------:R-:W-:-:S04]  /*09e0*/  IMAD.WIDE R30, R35, R16, c[0x0][0x168] ;  /* 0x00005a00231e7625 */ /* 0x000fc800078e0210 */
[C---:B-----5:R-:W-:Y:S01]  /*09f0*/  IMAD R23, R17.reuse, 0x1880, R9 ;  /* 0x0000188011177824 */ /* 0x060fe200078e0209 */
[----:B------:R-:W5:Y:S01]  /*0a00*/  LDG.E.CONSTANT R19, [R30.64+0x5e000] ;  /* 0x05e000041e137981 */ /* 0x000f62000c1e9900 */
[----:B------:R-:W-:Y:S02]  /*0a10*/  IMAD R25, R17, 0x1880, R11 ;  /* 0x0000188011197824 */ /* 0x000fe400078e020b */
[-C--:B------:R-:W-:Y:S01]  /*0a20*/  IMAD.WIDE R20, R21, R16.reuse, c[0x0][0x160] ;  /* 0x0000580015147625 */ /* 0x080fe200078e0210 */
[----:B------:R-:W2:Y:S03]  /*0a30*/  LDG.E.CONSTANT R66, [R30.64] ;  /* 0x000000041e427981 */ /* 0x000ea6000c1e9900 */
[-C--:B------:R-:W-:Y:S01]  /*0a40*/  IMAD.WIDE R22, R23, R16.reuse, c[0x0][0x160] ;  /* 0x0000580017167625 */ /* 0x080fe200078e0210 */
[----:B------:R-:W2:Y:S03]  /*0a50*/  LDG.E.CONSTANT R68, [R30.64+0x100] ;  /* 0x000100041e447981 */ /* 0x000ea6000c1e9900 */
[-C--:B------:R-:W-:Y:S01]  /*0a60*/  IMAD.WIDE R24, R25, R16.reuse, c[0x0][0x160] ;  /* 0x0000580019187625 */ /* 0x080fe200078e0210 */
[----:B------:R-:W2:Y:S03]  /*0a70*/  LDG.E.CONSTANT R70, [R30.64+0x2000] ;  /* 0x002000041e467981 */ /* 0x000ea6000c1e9900 */
[-C--:B------:R-:W-:Y:S01]  /*0a80*/  IMAD.WIDE R26, R27, R16.reuse, c[0x0][0x160] ;  /* 0x000058001b1a7625 */ /* 0x080fe200078e0210 */
[----:B------:R-:W2:Y:S03]  /*0a90*/  LDG.E.CONSTANT R72, [R30.64+0x2100] ;  /* 0x002100041e487981 */ /* 0x000ea6000c1e9900 */
[----:B------:R-:W-:Y:S01]  /*0aa0*/  IMAD.WIDE R28, R29, R16, c[0x0][0x160] ;  /* 0x000058001d1c7625 */ /* 0x000fe200078e0210 */
[----:B------:R-:W2:Y:S04]  /*0ab0*/  LDG.E.CONSTANT R74, [R30.64+0x4000] ;  /* 0x004000041e4a7981 */ /* 0x000ea8000c1e9900 */
        /* <DEDUP_REMOVED lines=54> */
[----:B------:R-:W3:Y:S04]  /*0e20*/  LDG.E.CONSTANT R184, [R30.64+0x3a100] ;  /* 0x03a100041eb87981 */ /* 0x000ee8000c1e9900 */
        /* <DEDUP_REMOVED lines=58> */
[----:B------:R-:W4:Y:S04]  /*11d0*/  LDG.E.CONSTANT R95, [R30.64+0x76100] ;  /* 0x076100041e5f7981 */ /* 0x000f28000c1e9900 */
        /* <DEDUP_REMOVED lines=8> */
[----:B------:R-:W4:Y:S04]  /*1260*/  LDG.E.CONSTANT R20, [R20.64] ;  /* 0x0000000414147981 */ /* 0x000f28000c1e9900 */
[----:B------:R-:W4:Y:S04]  /*1270*/  LDG.E.CONSTANT R22, [R22.64] ;  /* 0x0000000416167981 */ /* 0x000f28000c1e9900 */
[----:B------:R-:W4:Y:S04]  /*1280*/  LDG.E.CONSTANT R24, [R24.64] ;  /* 0x0000000418187981 */ /* 0x000f28000c1e9900 */
[----:B------:R-:W4:Y:S04]  /*1290*/  LDG.E.CONSTANT R26, [R26.64] ;  /* 0x000000041a1a7981 */ /* 0x000f28000c1e9900 */
[----:B------:R-:W4:Y:S04]  /*12a0*/  LDG.E.CONSTANT R28, [R28.64] ;  /* 0x000000041c1c7981 */ /* 0x000f28000c1e9900 */
[----:B-----5:R0:W-:Y:S04]  /*12b0*/  STS [R3.X4+0x6c00], R19 ;  /* 0x006c001303007388 */ /* 0x0201e80000004800 */
[----:B--2---:R-:W-:Y:S01]  /*12c0*/  STS [R3.X4+0xe00], R66 ;  /* 0x000e004203007388 */ /* 0x004fe20000004800 */
[----:B0-----:R-:W-:-:S03]  /*12d0*/  SHF.L.U32 R19, R3, 0x9, RZ ;  /* 0x0000000903137819 */ /* 0x001fc600000006ff */
[----:B------:R-:W-:Y:S04]  /*12e0*/  STS [R3.X4+0xf00], R68 ;  /* 0x000f004403007388 */ /* 0x000fe80000004800 */
        /* <DEDUP_REMOVED lines=57> */
[----:B---3--:R-:W-:Y:S04]  /*1680*/  STS [R3.X4+0x4900], R184 ;  /* 0x004900b803007388 */ /* 0x008fe80000004800 */
        /* <DEDUP_REMOVED lines=58> */
[----:B----4-:R-:W-:Y:S04]  /*1a30*/  STS [R3.X4+0x8500], R95 ;  /* 0x0085005f03007388 */ /* 0x010fe80000004800 */
        /* <DEDUP_REMOVED lines=8> */
[----:B------:R-:W-:Y:S04]  /*1ac0*/  STS [R3.X4], R32 ;  /* 0x0000002003007388 */ /* 0x000fe80000004800 */
        /* <DEDUP_REMOVED lines=13> */
[----:B------:R-:W-:Y:S06]  /*1ba0*/  BAR.SYNC 0x0 ;  /* 0x0000000000007b1d */ /* 0x000fec0000000000 */
[----:B------:R-:W-:Y:S04]  /*1bb0*/  LDS.128 R36, [R19+0xe00] ;  /* 0x000e000013247984 */ /* 0x000fe80000000c00 */
[----:B------:R-:W0:Y:S04]  /*1bc0*/  LDS.128 R60, [RZ] ;  /* 0x00000000ff3c7984 */ /* 0x000e280000000c00 */
[----:B------:R-:W1:Y:S04]  /*1bd0*/  LDS.128 R64, [0x10] ;  /* 0x00001000ff407984 */ /* 0x000e680000000c00 */
[----:B------:R-:W2:Y:S04]  /*1be0*/  LDS.128 R68, [0x20] ;  /* 0x00002000ff447984 */ /* 0x000ea80000000c00 */
[----:B------:R-:W3:Y:S04]  /*1bf0*/  LDS.128 R72, [0x30] ;  /* 0x00003000ff487984 */ /* 0x000ee80000000c00 */
[----:B------:R-:W4:Y:S04]  /*1c00*/  LDS.128 R76, [0x40] ;  /* 0x00004000ff4c7984 */ /* 0x000f280000000c00 */
[----:B------:R-:W5:Y:S04]  /*1c10*/  LDS.128 R40, [0x50] ;  /* 0x00005000ff287984 */ /* 0x000f680000000c00 */
[----:B------:R-:W3:Y:S04]  /*1c20*/  LDS.128 R32, [0x60] ;  /* 0x00006000ff207984 */ /* 0x000ee80000000c00 */
[----:B------:R-:W-:Y:S04]  /*1c30*/  LDS.128 R20, [R19+0xe10] ;  /* 0x000e100013147984 */ /* 0x000fe80000000c00 */
[----:B------:R-:W4:Y:S04]  /*1c40*/  LDS.128 R24, [0x70] ;  /* 0x00007000ff187984 */ /* 0x000f280000000c00 */
[----:B------:R-:W5:Y:S01]  /*1c50*/  LDS.128 R28, [0x80] ;  /* 0x00008000ff1c7984 */ /* 0x000f620000000c00 */
[----:B0-----:R-:W-:-:S02]  /*1c60*/  FFMA R48, R36, R61, R45 ;  /* 0x0000003d24307223 */ /* 0x001fc4000000002d */
[C---:B------:R-:W-:Y:S02]  /*1c70*/  FFMA R62, R36.reuse, R62, R47 ;  /* 0x0000003e243e7223 */ /* 0x040fe4000000002f */
[----:B------:R-:W0:Y:S01]  /*1c80*/  LDS.128 R44, [0x90] ;  /* 0x00009000ff2c7984 */ /* 0x000e220000000c00 */
[C---:B-1----:R-:W-:Y:S02]  /*1c90*/  FFMA R64, R36.reuse, R64, R57 ;  /* 0x0000004024407223 */ /* 0x042fe40000000039 */
[C---:B------:R-:W-:Y:S02]  /*1ca0*/  FFMA R60, R36.reuse, R60, R55 ;  /* 0x0000003c243c7223 */ /* 0x040fe40000000037 */
[C---:B------:R-:W-:Y:S02]  /*1cb0*/  FFMA R52, R36.reuse, R63, R53 ;  /* 0x0000003f24347223 */ /* 0x040fe40000000035 */
[C---:B------:R-:W-:Y:S02]  /*1cc0*/  FFMA R54, R36.reuse, R65, R49 ;  /* 0x0000004124367223 */ /* 0x040fe40000000031 */
[----:B------:R-:W-:-:S02]  /*1cd0*/  FFMA R66, R36, R66, R51 ;  /* 0x0000004224427223 */ /* 0x000fc40000000033 */
[-C--:B--2---:R-:W-:Y:S02]  /*1ce0*/  FFMA R57, R68, R37.reuse, R48 ;  /* 0x0000002544397223 */ /* 0x084fe40000000030 */
[----:B------:R-:W1:Y:S01]  /*1cf0*/  LDS.128 R48, [0xa0] ;  /* 0x0000a000ff307984 */ /* 0x000e620000000c00 */
[----:B------:R-:W-:Y:S02]  /*1d00*/  FFMA R67, R67, R37, R60 ;  /* 0x0000002543437223 */ /* 0x000fe4000000003c */
[C---:B------:R-:W-:Y:S02]  /*1d10*/  FFMA R69, R37.reuse, R69, R62 ;  /* 0x0000004525457223 */ /* 0x040fe4000000003e */
[----:B------:R-:W-:Y:S02]  /*1d20*/  FFMA R61, R37, R70, R52 ;  /* 0x00000046253d7223 */ /* 0x000fe40000000034 */
[----:B---3--:R-:W-:Y:S02]  /*1d30*/  FFMA R63, R72, R37, R54 ;  /* 0x00000025483f7223 */ /* 0x008fe40000000036 */
[----:B------:R-:W2:Y:S01]  /*1d40*/  LDS.128 R52, [0xb0] ;  /* 0x0000b000ff347984 */ /* 0x000ea20000000c00 */
[----:B------:R-:W-:-:S02]  /*1d50*/  FFMA R75, R38, R75, R57 ;  /* 0x0000004b264b7223 */ /* 0x000fc40000000039 */
[C---:B------:R-:W-:Y:S01]  /*1d60*/  FFMA R71, R37.reuse, R71, R64 ;  /* 0x0000004725477223 */ /* 0x040fe20000000040 */
[----:B------:R-:W3:Y:S01]  /*1d70*/  LDS.128 R56, [0xc0] ;  /* 0x0000c000ff387984 */ /* 0x000ee20000000c00 */
[----:B------:R-:W-:Y:S02]  /*1d80*/  FFMA R73, R37, R73, R66 ;  /* 0x0000004925497223 */ /* 0x000fe40000000042 */
[----:B------:R-:W-:Y:S02]  /*1d90*/  FFMA R74, R38, R74, R67 ;  /* 0x0000004a264a7223 */ /* 0x000fe40000000043 */
[----:B----4-:R-:W-:Y:S01]  /*1da0*/  FFMA R76, R76, R38, R69 ;  /* 0x000000264c4c7223 */ /* 0x010fe20000000045 */
[----:B------:R-:W-:Y:S01]  /*1db0*/  LDS.128 R64, [0xe0] ;  /* 0x0000e000ff407984 */ /* 0x000fe20000000c00 */
[C---:B------:R-:W-:Y:S02]  /*1dc0*/  FFMA R77, R38.reuse, R77, R61 ;  /* 0x0000004d264d7223 */ /* 0x040fe4000000003d */
[----:B------:R-:W-:-:S02]  /*1dd0*/  FFMA R78, R38, R78, R71 ;  /* 0x0000004e264e7223 */ /* 0x000fc40000000047 */
[----:B------:R-:W-:Y:S02]  /*1de0*/  FFMA R79, R38, R79, R63 ;  /* 0x0000004f264f7223 */ /* 0x000fe4000000003f */
[----:B-----5:R-:W-:Y:S01]  /*1df0*/  FFMA R38, R40, R38, R73 ;  /* 0x0000002628267223 */ /* 0x020fe20000000049 */
[----:B------:R-:W4:Y:S01]  /*1e00*/  LDS.128 R60, [0xd0] ;  /* 0x0000d000ff3c7984 */ /* 0x000f220000000c00 */
[C---:B------:R-:W-:Y:S02]  /*1e10*/  FFMA R37, R39.reuse, R41, R74 ;  /* 0x0000002927257223 */ /* 0x040fe4000000004a */
[C---:B------:R-:W-:Y:S02]  /*1e20*/  FFMA R75, R39.reuse, R42, R75 ;  /* 0x0000002a274b7223 */ /* 0x040fe4000000004b */
[----:B------:R-:W-:Y:S02]  /*1e30*/  FFMA R69, R39, R43, R76 ;  /* 0x0000002b27457223 */ /* 0x000fe4000000004c */
[----:B------:R-:W5:Y:S01]  /*1e40*/  LDS.128 R40, [R19+0xe20] ;  /* 0x000e200013287984 */ /* 0x000f620000000c00 */
[----:B------:R-:W-:-:S02]  /*1e50*/  FFMA R77, R32, R39, R77 ;  /* 0x00000027204d7223 */ /* 0x000fc4000000004d */
[C---:B------:R-:W-:Y:S02]  /*1e60*/  FFMA R71, R39.reuse, R33, R78 ;  /* 0x0000002127477223 */ /* 0x040fe4000000004e */
[C---:B------:R-:W-:Y:S02]  /*1e70*/  FFMA R79, R39.reuse, R34, R79 ;  /* 0x00000022274f7223 */ /* 0x040fe4000000004f */
[----:B------:R-:W-:Y:S02]  /*1e80*/  FFMA R39, R39, R35, R38 ;  /* 0x0000002327277223 */ /* 0x000fe40000000026 */
[----:B------:R-:W3:Y:S01]  /*1e90*/  LDS.128 R32, [0xf0] ;  /* 0x0000f000ff207984 */ /* 0x000ee20000000c00 */
[C---:B------:R-:W-:Y:S02]  /*1ea0*/  FFMA R36, R20.reuse, R24, R37 ;  /* 0x0000001814247223 */ /* 0x040fe40000000025 */
[C---:B------:R-:W-:Y:S02]  /*1eb0*/  FFMA R75, R20.reuse, R25, R75 ;  /* 0x00000019144b7223 */ /* 0x040fe4000000004b */
[----:B------:R-:W-:-:S02]  /*1ec0*/  FFMA R38, R20, R26, R69 ;  /* 0x0000001a14267223 */ /* 0x000fc40000000045 */
[C---:B------:R-:W-:Y:S02]  /*1ed0*/  FFMA R77, R20.reuse, R27, R77 ;  /* 0x0000001b144d7223 */ /* 0x040fe4000000004d */
[----:B------:R-:W4:Y:S01]  /*1ee0*/  LDS.128 R24, [0x100] ;  /* 0x00010000ff187984 */ /* 0x000f220000000c00 */
[C---:B------:R-:W-:Y:S02]  /*1ef0*/  FFMA R68, R20.reuse, R28, R71 ;  /* 0x0000001c14447223 */ /* 0x040fe40000000047 */
[C---:B------:R-:W-:Y:S02]  /*1f00*/  FFMA R79, R20.reuse, R29, R79 ;  /* 0x0000001d144f7223 */ /* 0x040fe4000000004f */
[----:B------:R-:W-:Y:S02]  /*1f10*/  FFMA R20, R20, R30, R39 ;  /* 0x0000001e14147223 */ /* 0x000fe40000000027 */
[----:B------:R-:W-:Y:S02]  /*1f20*/  FFMA R69, R31, R21, R36 ;  /* 0x000000151f457223 */ /* 0x000fe40000000024 */
[----:B------:R-:W5:Y:S01]  /*1f30*/  LDS.128 R28, [0x110] ;  /* 0x00011000ff1c7984 */ /* 0x000f620000000c00 */
[----:B0-----:R-:W-:-:S02]  /*1f40*/  FFMA R45, R21, R45, R38 ;  /* 0x0000002d152d7223 */ /* 0x001fc40000000026 */
[----:B------:R-:W-:Y:S01]  /*1f50*/  FFMA R44, R44, R21, R75 ;  /* 0x000000152c2c7223 */ /* 0x000fe2000000004b */
[----:B------:R-:W0:Y:S01]  /*1f60*/  LDS.128 R36, [0x120] ;  /* 0x00012000ff247984 */ /* 0x000e220000000c00 */
[C---:B------:R-:W-:Y:S02]  /*1f70*/  FFMA R46, R21.reuse, R46, R77 ;  /* 0x0000002e152e7223 */ /* 0x040fe4000000004d */
[C---:B------:R-:W-:Y:S02]  /*1f80*/  FFMA R47, R21.reuse, R47, R68 ;  /* 0x0000002f152f7223 */ /* 0x040fe40000000044 */
[----:B-1----:R-:W-:Y:S02]  /*1f90*/  FFMA R79, R48, R21, R79 ;  /* 0x00000015304f7223 */ /* 0x002fe4000000004f */
[----:B------:R-:W-:Y:S02]  /*1fa0*/  FFMA R21, R21, R49, R20 ;  /* 0x0000003115157223 */ /* 0x000fe40000000014 */
[----:B------:R-:W-:-:S02]  /*1fb0*/  FFMA R20, R22, R50, R69 ;  /* 0x0000003216147223 */ /* 0x000fc40000000045 */
[----:B------:R-:W-:Y:S02]  /*1fc0*/  FFMA R44, R22, R51, R44 ;  /* 0x00000033162c7223 */ /* 0x000fe4000000002c */
[----:B------:R-:W1:Y:S01]  /*1fd0*/  LDS.128 R48, [0x130] ;  /* 0x00013000ff307984 */ /* 0x000e620000000c00 */
[----:B--2---:R-:W-:Y:S02]  /*1fe0*/  FFMA R68, R52, R22, R45 ;  /* 0x0000001634447223 */ /* 0x004fe4000000002d */
[C---:B------:R-:W-:Y:S02]  /*1ff0*/  FFMA R46, R22.reuse, R53, R46 ;  /* 0x00000035162e7223 */ /* 0x040fe4000000002e */
[C---:B------:R-:W-:Y:S02]  /*2000*/  FFMA R70, R22.reuse, R54, R47 ;  /* 0x0000003616467223 */ /* 0x040fe4000000002f */
[----:B------:R-:W-:Y:S02]  /*2010*/  FFMA R79, R22, R55, R79 ;  /* 0x00000037164f7223 */ /* 0x000fe4000000004f */
[----:B---3--:R-:W-:Y:S01]  /*2020*/  FFMA R22, R56, R22, R21 ;  /* 0x0000001638167223 */ /* 0x008fe20000000015 */
[----:B------:R-:W2:Y:S01]  /*2030*/  LDS.128 R52, [0x140] ;  /* 0x00014000ff347984 */ /* 0x000ea20000000c00 */
[----:B------:R-:W-:-:S02]  /*2040*/  FFMA R21, R23, R57, R20 ;  /* 0x0000003917157223 */ /* 0x000fc40000000014 */
[C---:B------:R-:W-:Y:S02]  /*2050*/  FFMA R69, R23.reuse, R58, R44 ;  /* 0x0000003a17457223 */ /* 0x040fe4000000002c */
[C---:B------:R-:W-:Y:S02]  /*2060*/  FFMA R71, R23.reuse, R59, R68 ;  /* 0x0000003b17477223 */ /* 0x040fe40000000044 */
[----:B----4-:R-:W-:Y:S01]  /*2070*/  FFMA R60, R60, R23, R46 ;  /* 0x000000173c3c7223 */ /* 0x010fe2000000002e */
[----:B------:R-:W-:Y:S01]  /*2080*/  LDS.128 R56, [0x150] ;  /* 0x00015000ff387984 */ /* 0x000fe20000000c00 */
[C---:B------:R-:W-:Y:S02]  /*2090*/  FFMA R61, R23.reuse, R61, R70 ;  /* 0x0000003d173d7223 */ /* 0x040fe40000000046 */
[C---:B------:R-:W-:Y:S01]  /*20a0*/  FFMA R79, R23.reuse, R62, R79 ;  /* 0x0000003e174f7223 */ /* 0x040fe2000000004f */
[----:B------:R-:W3:Y:S01]  /*20b0*/  LDS.128 R44, [R19+0xe30] ;  /* 0x000e3000132c7984 */ /* 0x000ee20000000c00 */
[----:B------:R-:W-:-:S02]  /*20c0*/  FFMA R73, R23, R63, R22 ;  /* 0x0000003f17497223 */ /* 0x000fc40000000016 */
[C---:B-----5:R-:W-:Y:S02]  /*20d0*/  FFMA R64, R40.reuse, R64, R21 ;  /* 0x0000004028407223 */ /* 0x060fe40000000015 */
[----:B------:R-:W4:Y:S01]  /*20e0*/  LDS.128 R20, [0x160] ;  /* 0x00016000ff147984 */ /* 0x000f220000000c00 */
[C---:B------:R-:W-:Y:S02]  /*20f0*/  FFMA R67, R40.reuse, R67, R60 ;  /* 0x0000004328437223 */ /* 0x040fe4000000003c */
[C---:B------:R-:W-:Y:S02]  /*2100*/  FFMA R68, R40.reuse, R32, R61 ;  /* 0x0000002028447223 */ /* 0x040fe4000000003d */
[----:B------:R-:W5:Y:S01]  /*2110*/  LDS.128 R60, [0x170] ;  /* 0x00017000ff3c7984 */ /* 0x000f620000000c00 */
[C---:B------:R-:W-:Y:S02]  /*2120*/  FFMA R65, R40.reuse, R65, R69 ;  /* 0x0000004128417223 */ /* 0x040fe40000000045 */
[----:B------:R-:W-:-:S02]  /*2130*/  FFMA R66, R40, R66, R71 ;  /* 0x0000004228427223 */ /* 0x000fc40000000047 */
[C---:B------:R-:W-:Y:S02]  /*2140*/  FFMA R79, R40.reuse, R33, R79 ;  /* 0x00000021284f7223 */ /* 0x040fe4000000004f */
[----:B------:R-:W-:Y:S02]  /*2150*/  FFMA R40, R40, R34, R73 ;  /* 0x0000002228287223 */ /* 0x000fe40000000049 */
[-C--:B------:R-:W-:Y:S02]  /*2160*/  FFMA R69, R35, R41.reuse, R64 ;  /* 0x0000002923457223 */ /* 0x080fe40000000040 */
[----:B------:R-:W-:Y:S01]  /*2170*/  FFMA R65, R24, R41, R65 ;  /* 0x0000002918417223 */ /* 0x000fe20000000041 */
[----:B------:R-:W3:Y:S01]  /*2180*/  LDS.128 R32, [0x180] ;  /* 0x00018000ff207984 */ /* 0x000ee20000000c00 */
[C---:B------:R-:W-:Y:S02]  /*2190*/  FFMA R71, R41.reuse, R25, R66 ;  /* 0x0000001929477223 */ /* 0x040fe40000000042 */
[----:B------:R-:W-:-:S02]  /*21a0*/  FFMA R70, R41, R26, R67 ;  /* 0x0000001a29467223 */ /* 0x000fc40000000043 */
[C---:B------:R-:W-:Y:S02]  /*21b0*/  FFMA R73, R41.reuse, R27, R68 ;  /* 0x0000001b29497223 */ /* 0x040fe40000000044 */
[----:B------:R-:W-:Y:S01]  /*21c0*/  FFMA R28, R28, R41, R79 ;  /* 0x000000291c1c7223 */ /* 0x000fe2000000004f */
[----:B------:R-:W5:Y:S01]  /*21d0*/  LDS.128 R24, [0x190] ;  /* 0x00019000ff187984 */ /* 0x000f620000000c00 */
[----:B------:R-:W-:Y:S02]  /*21e0*/  FFMA R31, R42, R31, R65 ;  /* 0x0000001f2a1f7223 */ /* 0x000fe40000000041 */
[----:B------:R-:W-:Y:S01]  /*21f0*/  FFMA R29, R41, R29, R40 ;  /* 0x0000001d291d7223 */ /* 0x000fe20000000028 */
[----:B------:R-:W5:Y:S01]  /*2200*/  LDS.128 R64, [0x1a0] ;  /* 0x0001a000ff407984 */ /* 0x000f620000000c00 */
[----:B0-----:R-:W-:Y:S02]  /*2210*/  FFMA R40, R36, R42, R71 ;  /* 0x0000002a24287223 */ /* 0x001fe40000000047 */
[C---:B------:R-:W-:Y:S01]  /*2220*/  FFMA R70, R42.reuse, R37, R70 ;  /* 0x000000252a467223 */ /* 0x040fe20000000046 */
[----:B------:R-:W-:Y:S01]  /*2230*/  LDS.128 R76, [0xdb0] ;  /* 0x000db000ff4c7984 */ /* 0x000fe20000000c00 */
[----:B------:R-:W-:-:S02]  /*2240*/  FFMA R68, R42, R38, R73 ;  /* 0x000000262a447223 */ /* 0x000fc40000000049 */
[C---:B------:R-:W-:Y:S02]  /*2250*/  FFMA R41, R42.reuse, R39, R28 ;  /* 0x000000272a297223 */ /* 0x040fe4000000001c */
[----:B------:R-:W-:Y:S01]  /*2260*/  FFMA R30, R42, R30, R69 ;  /* 0x0000001e2a1e7223 */ /* 0x000fe20000000045 */
[----:B------:R-:W0:Y:S01]  /*2270*/  LDS.128 R36, [0x1b0] ;  /* 0x0001b000ff247984 */ /* 0x000e220000000c00 */
[----:B-1----:R-:W-:Y:S02]  /*2280*/  FFMA R42, R48, R42, R29 ;  /* 0x0000002a302a7223 */ /* 0x002fe4000000001d */
[C---:B------:R-:W-:Y:S02]  /*2290*/  FFMA R69, R43.reuse, R49, R30 ;  /* 0x000000312b457223 */ /* 0x040fe4000000001e */
[C---:B------:R-:W-:Y:S02]  /*22a0*/  FFMA R71, R43.reuse, R50, R31 ;  /* 0x000000322b477223 */ /* 0x040fe4000000001f */
[C---:B------:R-:W-:Y:S01]  /*22b0*/  FFMA R73, R43.reuse, R51, R40 ;  /* 0x000000332b497223 */ /* 0x040fe20000000028 */
[----:B------:R-:W-:Y:S01]  /*22c0*/  LDS.128 R28, [R19+0xe40] ;  /* 0x000e4000131c7984 */ /* 0x000fe20000000c00 */
[----:B--2---:R-:W-:-:S03]  /*22d0*/  FFMA R53, R43, R53, R68 ;  /* 0x000000352b357223 */ /* 0x004fc60000000044 */
[----:B------:R-:W1:Y:S01]  /*22e0*/  LDS.128 R48, [0x1c0] ;  /* 0x0001c000ff307984 */ /* 0x000e620000000c00 */
[----:B------:R-:W-:Y:S02]  /*22f0*/  FFMA R52, R52, R43, R70 ;  /* 0x0000002b34347223 */ /* 0x000fe40000000046 */
[C---:B------:R-:W-:Y:S02]  /*2300*/  FFMA R68, R43.reuse, R54, R41 ;  /* 0x000000362b447223 */ /* 0x040fe40000000029 */
[----:B------:R-:W-:Y:S02]  /*2310*/  FFMA R75, R43, R55, R42 ;  /* 0x000000372b4b7223 */ /* 0x000fe4000000002a */
[----:B------:R-:W2:Y:S01]  /*2320*/  LDS.128 R40, [0x1d0] ;  /* 0x0001d000ff287984 */ /* 0x000ea20000000c00 */
[C---:B---3--:R-:W-:Y:S02]  /*2330*/  FFMA R59, R44.reuse, R59, R52 ;  /* 0x0000003b2c3b7223 */ /* 0x048fe40000000034 */
[----:B----4-:R-:W-:-:S02]  /*2340*/  FFMA R70, R44, R20, R53 ;  /* 0x000000142c467223 */ /* 0x010fc40000000035 */
[----:B------:R-:W3:Y:S01]  /*2350*/  LDS.128 R52, [0x1e0] ;  /* 0x0001e000ff347984 */ /* 0x000ee20000000c00 */
[C---:B------:R-:W-:Y:S02]  /*2360*/  FFMA R56, R44.reuse, R56, R69 ;  /* 0x000000382c387223 */ /* 0x040fe40000000045 */
[C---:B------:R-:W-:Y:S02]  /*2370*/  FFMA R57, R44.reuse, R57, R71 ;  /* 0x000000392c397223 */ /* 0x040fe40000000047 */
[C---:B------:R-:W-:Y:S02]  /*2380*/  FFMA R58, R44.reuse, R58, R73 ;  /* 0x0000003a2c3a7223 */ /* 0x040fe40000000049 */
[C---:B------:R-:W-:Y:S02]  /*2390*/  FFMA R68, R44.reuse, R21, R68 ;  /* 0x000000152c447223 */ /* 0x040fe40000000044 */
[----:B------:R-:W-:Y:S02]  /*23a0*/  FFMA R44, R44, R22, R75 ;  /* 0x000000162c2c7223 */ /* 0x000fe4000000004b */
[----:B------:R-:W-:-:S02]  /*23b0*/  FFMA R69, R23, R45, R56 ;  /* 0x0000002d17457223 */ /* 0x000fc40000000038 */
[----:B-----5:R-:W-:Y:S01]  /*23c0*/  FFMA R60, R60, R45, R57 ;  /* 0x0000002d3c3c7223 */ /* 0x020fe20000000039 */
[----:B------:R-:W4:Y:S01]  /*23d0*/  LDS.128 R20, [0x1f0] ;  /* 0x0001f000ff147984 */ /* 0x000f220000000c00 */
[C---:B------:R-:W-:Y:S02]  /*23e0*/  FFMA R61, R45.reuse, R61, R58 ;  /* 0x0000003d2d3d7223 */ /* 0x040fe4000000003a */
[C---:B------:R-:W-:Y:S02]  /*23f0*/  FFMA R62, R45.reuse, R62, R59 ;  /* 0x0000003e2d3e7223 */ /* 0x040fe4000000003b */
[----:B------:R-:W5:Y:S01]  /*2400*/  LDS.128 R56, [0x200] ;  /* 0x00020000ff387984 */ /* 0x000f620000000c00 */
[C---:B------:R-:W-:Y:S02]  /*2410*/  FFMA R63, R45.reuse, R63, R70 ;  /* 0x0000003f2d3f7223 */ /* 0x040fe40000000046 */
[----:B------:R-:W-:Y:S02]  /*2420*/  FFMA R68, R32, R45, R68 ;  /* 0x0000002d20447223 */ /* 0x000fe40000000044 */
[----:B------:R-:W-:-:S02]  /*2430*/  FFMA R45, R45, R33, R44 ;  /* 0x000000212d2d7223 */ /* 0x000fc4000000002c */
[C---:B------:R-:W-:Y:S02]  /*2440*/  FFMA R44, R46.reuse, R34, R69 ;  /* 0x000000222e2c7223 */ /* 0x040fe40000000045 */
[----:B------:R-:W-:Y:S02]  /*2450*/  FFMA R69, R46, R35, R60 ;  /* 0x000000232e457223 */ /* 0x000fe4000000003c */
[----:B------:R-:W-:Y:S01]  /*2460*/  FFMA R24, R24, R46, R61 ;  /* 0x0000002e18187223 */ /* 0x000fe2000000003d */
[----:B------:R-:W3:Y:S01]  /*2470*/  LDS.128 R32, [0x210] ;  /* 0x00021000ff207984 */ /* 0x000ee20000000c00 */
[C---:B------:R-:W-:Y:S02]  /*2480*/  FFMA R25, R46.reuse, R25, R62 ;  /* 0x000000192e197223 */ /* 0x040fe4000000003e */
[C---:B------:R-:W-:Y:S02]  /*2490*/  FFMA R70, R46.reuse, R26, R63 ;  /* 0x0000001a2e467223 */ /* 0x040fe4000000003f */
[----:B------:R-:W-:Y:S01]  /*24a0*/  FFMA R68, R46, R27, R68 ;  /* 0x0000001b2e447223 */ /* 0x000fe20000000044 */
[----:B------:R-:W4:Y:S01]  /*24b0*/  LDS.128 R60, [0x220] ;  /* 0x00022000ff3c7984 */ /* 0x000f220000000c00 */
[----:B------:R-:W-:-:S02]  /*24c0*/  FFMA R46, R64, R46, R45 ;  /* 0x0000002e402e7223 */ /* 0x000fc4000000002d */
[C---:B------:R-:W-:Y:S02]  /*24d0*/  FFMA R45, R47.reuse, R65, R44 ;  /* 0x000000412f2d7223 */ /* 0x040fe4000000002c */
[C---:B------:R-:W-:Y:S02]  /*24e0*/  FFMA R69, R47.reuse, R66, R69 ;  /* 0x000000422f457223 */ /* 0x040fe40000000045 */
[C---:B------:R-:W-:Y:S02]  /*24f0*/  FFMA R71, R47.reuse, R67, R24 ;  /* 0x000000432f477223 */ /* 0x040fe40000000018 */
[----:B0-----:R-:W-:Y:S01]  /*2500*/  FFMA R44, R36, R47, R25 ;  /* 0x0000002f242c7223 */ /* 0x001fe20000000019 */
[----:B------:R-:W-:Y:S01]  /*2510*/  LDS.128 R64, [0x230] ;  /* 0x00023000ff407984 */ /* 0x000fe20000000c00 */
[C---:B------:R-:W-:Y:S02]  /*2520*/  FFMA R73, R47.reuse, R37, R70 ;  /* 0x000000252f497223 */ /* 0x040fe40000000046 */
[C---:B------:R-:W-:Y:S01]  /*2530*/  FFMA R68, R47.reuse, R38, R68 ;  /* 0x000000262f447223 */ /* 0x040fe20000000044 */
[----:B------:R-:W0:Y:S01]  /*2540*/  LDS.128 R24, [R19+0xe50] ;  /* 0x000e500013187984 */ /* 0x000e220000000c00 */
[----:B------:R-:W-:-:S03]  /*2550*/  FFMA R75, R47, R39, R46 ;  /* 0x000000272f4b7223 */ /* 0x000fc6000000002e */
[----:B------:R-:W0:Y:S01]  /*2560*/  LDS.128 R36, [0x240] ;  /* 0x00024000ff247984 */ /* 0x000e220000000c00 */
[C---:B-1----:R-:W-:Y:S02]  /*2570*/  FFMA R48, R28.reuse, R48, R45 ;  /* 0x000000301c307223 */ /* 0x042fe4000000002d */
[C---:B------:R-:W-:Y:S02]  /*2580*/  FFMA R51, R28.reuse, R51, R44 ;  /* 0x000000331c337223 */ /* 0x040fe4000000002c */
[----:B------:R-:W1:Y:S01]  /*2590*/  LDS.128 R44, [0x250] ;  /* 0x00025000ff2c7984 */ /* 0x000e620000000c00 */
[C---:B------:R-:W-:Y:S02]  /*25a0*/  FFMA R49, R28.reuse, R49, R69 ;  /* 0x000000311c317223 */ /* 0x040fe40000000045 */
[C---:B------:R-:W-:Y:S02]  /*25b0*/  FFMA R50, R28.reuse, R50, R71 ;  /* 0x000000321c327223 */ /* 0x040fe40000000047 */
[----:B--2---:R-:W-:-:S02]  /*25c0*/  FFMA R70, R28, R40, R73 ;  /* 0x000000281c467223 */ /* 0x004fc40000000049 */
[C---:B------:R-:W-:Y:S02]  /*25d0*/  FFMA R68, R28.reuse, R41, R68 ;  /* 0x000000291c447223 */ /* 0x040fe40000000044 */
[----:B------:R-:W-:Y:S02]  /*25e0*/  FFMA R28, R28, R42, R75 ;  /* 0x0000002a1c1c7223 */ /* 0x000fe4000000004b */
[-C--:B------:R-:W-:Y:S02]  /*25f0*/  FFMA R69, R43, R29.reuse, R48 ;  /* 0x0000001d2b457223 */ /* 0x080fe40000000030 */
[----:B------:R-:W2:Y:S01]  /*2600*/  LDS.128 R40, [0x260] ;  /* 0x00026000ff287984 */ /* 0x000ea20000000c00 */
[----:B---3--:R-:W-:Y:S02]  /*2610*/  FFMA R52, R52, R29, R49 ;  /* 0x0000001d34347223 */ /* 0x008fe40000000031 */
[C---:B------:R-:W-:Y:S02]  /*2620*/  FFMA R53, R29.reuse, R53, R50 ;  /* 0x000000351d357223 */ /* 0x040fe40000000032 */
[----:B------:R-:W-:-:S02]  /*2630*/  FFMA R71, R29, R54, R51 ;  /* 0x000000361d477223 */ /* 0x000fc40000000033 */
[----:B------:R-:W3:Y:S01]  /*2640*/  LDS.128 R48, [0x270] ;  /* 0x00027000ff307984 */ /* 0x000ee20000000c00 */
[C---:B----4-:R-:W-:Y:S02]  /*2650*/  FFMA R21, R29.reuse, R21, R28 ;  /* 0x000000151d157223 */ /* 0x050fe4000000001c */
[----:B------:R-:W-:Y:S02]  /*2660*/  FFMA R73, R29, R55, R70 ;  /* 0x000000371d497223 */ /* 0x000fe40000000046 */
[----:B------:R-:W-:Y:S02]  /*2670*/  FFMA R23, R30, R23, R52 ;  /* 0x000000171e177223 */ /* 0x000fe40000000034 */
[----:B-----5:R-:W-:Y:S02]  /*2680*/  FFMA R28, R56, R30, R53 ;  /* 0x0000001e381c7223 */ /* 0x020fe40000000035 */
[----:B------:R-:W-:Y:S01]  /*2690*/  FFMA R20, R20, R29, R68 ;  /* 0x0000001d14147223 */ /* 0x000fe20000000044 */
[----:B------:R-:W4:Y:S01]  /*26a0*/  LDS.128 R52, [0x280] ;  /* 0x00028000ff347984 */ /* 0x000f220000000c00 */
[----:B------:R-:W-:-:S02]  /*26b0*/  FFMA R71, R30, R57, R71 ;  /* 0x000000391e477223 */ /* 0x000fc40000000047 */
[C---:B------:R-:W-:Y:S02]  /*26c0*/  FFMA R68, R30.reuse, R58, R73 ;  /* 0x0000003a1e447223 */ /* 0x040fe40000000049 */
[C---:B------:R-:W-:Y:S02]  /*26d0*/  FFMA R29, R30.reuse, R59, R20 ;  /* 0x0000003b1e1d7223 */ /* 0x040fe40000000014 */
[----:B------:R-:W5:Y:S01]  /*26e0*/  LDS.128 R56, [0x290] ;  /* 0x00029000ff387984 */ /* 0x000f620000000c00 */
[----:B------:R-:W-:Y:S02]  /*26f0*/  FFMA R22, R30, R22, R69 ;  /* 0x000000161e167223 */ /* 0x000fe40000000045 */
[----:B------:R-:W-:Y:S02]  /*2700*/  FFMA R30, R32, R30, R21 ;  /* 0x0000001e201e7223 */ /* 0x000fe40000000015 */
[----:B------:R-:W-:Y:S02]  /*2710*/  FFMA R70, R31, R34, R23 ;  /* 0x000000221f467223 */ /* 0x000fe40000000017 */
[----:B------:R-:W-:-:S02]  /*2720*/  FFMA R60, R60, R31, R71 ;  /* 0x0000001f3c3c7223 */ /* 0x000fc40000000047 */
[C---:B------:R-:W-:Y:S02]  /*2730*/  FFMA R61, R31.reuse, R61, R68 ;  /* 0x0000003d1f3d7223 */ /* 0x040fe40000000044 */
[C---:B------:R-:W-:Y:S02]  /*2740*/  FFMA R69, R31.reuse, R33, R22 ;  /* 0x000000211f457223 */ /* 0x040fe40000000016 */
[C---:B------:R-:W-:Y:S01]  /*2750*/  FFMA R73, R31.reuse, R35, R28 ;  /* 0x000000231f497223 */ /* 0x040fe2000000001c */
[----:B------:R-:W-:Y:S01]  /*2760*/  LDS.128 R20, [R19+0xe60] ;  /* 0x000e600013147984 */ /* 0x000fe20000000c00 */
[----:B------:R-:W-:-:S03]  /*2770*/  FFMA R68, R31, R62, R29 ;  /* 0x0000003e1f447223 */ /* 0x000fc6000000001d */
[----:B------:R-:W4:Y:S01]  /*2780*/  LDS.128 R32, [0x2a0] ;  /* 0x0002a000ff207984 */ /* 0x000f220000000c00 */
[----:B------:R-:W-:Y:S02]  /*2790*/  FFMA R71, R31, R63, R30 ;  /* 0x0000003f1f477223 */ /* 0x000fe4000000001e */
[C---:B0-----:R-:W-:Y:S01]  /*27a0*/  FFMA R65, R24.reuse, R65, R70 ;  /* 0x0000004118417223 */ /* 0x041fe20000000046 */
[----:B------:R-:W0:Y:S01]  /*27b0*/  LDS.128 R28, [0x2b0] ;  /* 0x0002b000ff1c7984 */ /* 0x000e220000000c00 */
[C---:B------:R-:W-:Y:S02]  /*27c0*/  FFMA R64, R24.reuse, R64, R69 ;  /* 0x0000004018407223 */ /* 0x040fe40000000045 */
[C---:B------:R-:W-:Y:S02]  /*27d0*/  FFMA R67, R24.reuse, R67, R60 ;  /* 0x0000004318437223 */ /* 0x040fe4000000003c */
[C---:B------:R-:W-:Y:S02]  /*27e0*/  FFMA R70, R24.reuse, R36, R61 ;  /* 0x0000002418467223 */ /* 0x040fe4000000003d */
[C---:B------:R-:W-:Y:S01]  /*27f0*/  FFMA R66, R24.reuse, R66, R73 ;  /* 0x0000004218427223 */ /* 0x040fe20000000049 */
[----:B------:R-:W0:Y:S01]  /*2800*/  LDS.128 R60, [0x2c0] ;  /* 0x0002c000ff3c7984 */ /* 0x000e220000000c00 */
[----:B------:R-:W-:-:S02]  /*2810*/  FFMA R68, R24, R37, R68 ;  /* 0x0000002518447223 */ /* 0x000fc40000000044 */
[----:B------:R-:W-:Y:S02]  /*2820*/  FFMA R24, R24, R38, R71 ;  /* 0x0000002618187223 */ /* 0x000fe40000000047 */
[-C--:B------:R-:W-:Y:S02]  /*2830*/  FFMA R69, R39, R25.reuse, R64 ;  /* 0x0000001927457223 */ /* 0x080fe40000000040 */
[----:B-1----:R-:W-:Y:S01]  /*2840*/  FFMA R65, R44, R25, R65 ;  /* 0x000000192c417223 */ /* 0x002fe20000000041 */
[----:B------:R-:W1:Y:S01]  /*2850*/  LDS.128 R36, [0x2d0] ;  /* 0x0002d000ff247984 */ /* 0x000e620000000c00 */
[C---:B------:R-:W-:Y:S02]  /*2860*/  FFMA R71, R25.reuse, R45, R66 ;  /* 0x0000002d19477223 */ /* 0x040fe40000000042 */
[C---:B------:R-:W-:Y:S02]  /*2870*/  FFMA R72, R25.reuse, R46, R67 ;  /* 0x0000002e19487223 */ /* 0x040fe40000000043 */
[----:B------:R-:W-:-:S02]  /*2880*/  FFMA R73, R25, R47, R70 ;  /* 0x0000002f19497223 */ /* 0x000fc40000000046 */
[----:B------:R-:W0:Y:S01]  /*2890*/  LDS.128 R44, [0x2e0] ;  /* 0x0002e000ff2c7984 */ /* 0x000e220000000c00 */
[----:B--2---:R-:W-:Y:S02]  /*28a0*/  FFMA R40, R40, R25, R68 ;  /* 0x0000001928287223 */ /* 0x004fe40000000044 */
[----:B------:R-:W-:Y:S02]  /*28b0*/  FFMA R43, R26, R43, R65 ;  /* 0x0000002b1a2b7223 */ /* 0x000fe40000000041 */
[----:B------:R-:W2:Y:S01]  /*28c0*/  LDS.128 R64, [0x2f0] ;  /* 0x0002f000ff407984 */ /* 0x000ea20000000c00 */
[----:B------:R-:W-:Y:S02]  /*28d0*/  FFMA R41, R25, R41, R24 ;  /* 0x0000002919297223 */ /* 0x000fe40000000018 */
[----:B---3--:R-:W-:Y:S02]  /*28e0*/  FFMA R24, R48, R26, R71 ;  /* 0x0000001a30187223 */ /* 0x008fe40000000047 */
[----:B------:R-:W-:-:S02]  /*28f0*/  FFMA R72, R26, R49, R72 ;  /* 0x000000311a487223 */ /* 0x000fc40000000048 */
[C---:B------:R-:W-:Y:S02]  /*2900*/  FFMA R68, R26.reuse, R50, R73 ;  /* 0x000000321a447223 */ /* 0x040fe40000000049 */
[C---:B------:R-:W-:Y:S02]  /*2910*/  FFMA R25, R26.reuse, R51, R40 ;  /* 0x000000331a197223 */ /* 0x040fe40000000028 */
[----:B------:R-:W3:Y:S01]  /*2920*/  LDS.128 R48, [0x300] ;  /* 0x00030000ff307984 */ /* 0x000ee20000000c00 */
[----:B------:R-:W-:Y:S02]  /*2930*/  FFMA R42, R26, R42, R69 ;  /* 0x0000002a1a2a7223 */ /* 0x000fe40000000045 */
[----:B----4-:R-:W-:Y:S02]  /*2940*/  FFMA R26, R52, R26, R41 ;  /* 0x0000001a341a7223 */ /* 0x010fe40000000029 */
[C---:B------:R-:W-:Y:S02]  /*2950*/  FFMA R69, R27.reuse, R53, R42 ;  /* 0x000000351b457223 */ /* 0x040fe4000000002a */
[----:B------:R-:W-:-:S02]  /*2960*/  FFMA R70, R27, R54, R43 ;  /* 0x000000361b467223 */ /* 0x000fc4000000002b */
[C---:B------:R-:W-:Y:S01]  /*2970*/  FFMA R71, R27.reuse, R55, R24 ;  /* 0x000000371b477223 */ /* 0x040fe20000000018 */
[----:B------:R-:W-:Y:S01]  /*2980*/  LDS.128 R40, [R19+0xe70] ;  /* 0x000e700013287984 */ /* 0x000fe20000000c00 */
[----:B-----5:R-:W-:Y:S02]  /*2990*/  FFMA R56, R56, R27, R72 ;  /* 0x0000001b38387223 */ /* 0x020fe40000000048 */
[C---:B------:R-:W-:Y:S01]  /*29a0*/  FFMA R57, R27.reuse, R57, R68 ;  /* 0x000000391b397223 */ /* 0x040fe20000000044 */
[----:B------:R-:W4:Y:S01]  /*29b0*/  LDS.128 R52, [0x310] ;  /* 0x00031000ff347984 */ /* 0x000f220000000c00 */
[C---:B------:R-:W-:Y:S02]  /*29c0*/  FFMA R58, R27.reuse, R58, R25 ;  /* 0x0000003a1b3a7223 */ /* 0x040fe40000000019 */
[----:B------:R-:W-:Y:S02]  /*29d0*/  FFMA R59, R27, R59, R26 ;  /* 0x0000003b1b3b7223 */ /* 0x000fe4000000001a */
[----:B------:R-:W5:Y:S01]  /*29e0*/  LDS.128 R24, [0x320] ;  /* 0x00032000ff187984 */ /* 0x000f620000000c00 */
[----:B------:R-:W-:-:S02]  /*29f0*/  FFMA R68, R20, R32, R69 ;  /* 0x0000002014447223 */ /* 0x000fc40000000045 */
[C---:B------:R-:W-:Y:S02]  /*2a00*/  FFMA R70, R20.reuse, R33, R70 ;  /* 0x0000002114467223 */ /* 0x040fe40000000046 */
[C---:B------:R-:W-:Y:S02]  /*2a10*/  FFMA R72, R20.reuse, R34, R71 ;  /* 0x0000002214487223 */ /* 0x040fe40000000047 */
[C---:B------:R-:W-:Y:S02]  /*2a20*/  FFMA R56, R20.reuse, R35, R56 ;  /* 0x0000002314387223 */ /* 0x040fe40000000038 */
[----:B------:R-:W3:Y:S01]  /*2a30*/  LDS.128 R32, [0x330] ;  /* 0x00033000ff207984 */ /* 0x000ee20000000c00 */
[C---:B0-----:R-:W-:Y:S02]  /*2a40*/  FFMA R74, R20.reuse, R28, R57 ;  /* 0x0000001c144a7223 */ /* 0x041fe40000000039 */
[C---:B------:R-:W-:Y:S02]  /*2a50*/  FFMA R58, R20.reuse, R29, R58 ;  /* 0x0000001d143a7223 */ /* 0x040fe4000000003a */
[----:B------:R-:W-:-:S02]  /*2a60*/  FFMA R20, R20, R30, R59 ;  /* 0x0000001e14147223 */ /* 0x000fc4000000003b */
[-C--:B------:R-:W-:Y:S02]  /*2a70*/  FFMA R69, R31, R21.reuse, R68 ;  /* 0x000000151f457223 */ /* 0x080fe40000000044 */
[----:B------:R-:W-:Y:S01]  /*2a80*/  FFMA R60, R60, R21, R70 ;  /* 0x000000153c3c7223 */ /* 0x000fe20000000046 */
[----:B------:R-:W0:Y:S01]  /*2a90*/  LDS.128 R28, [0x340] ;  /* 0x00034000ff1c7984 */ /* 0x000e220000000c00 */
[C---:B------:R-:W-:Y:S02]  /*2aa0*/  FFMA R61, R21.reuse, R61, R72 ;  /* 0x0000003d153d7223 */ /* 0x040fe40000000048 */
[C---:B------:R-:W-:Y:S02]  /*2ab0*/  FFMA R68, R21.reuse, R62, R56 ;  /* 0x0000003e15447223 */ /* 0x040fe40000000038 */
[----:B-1----:R-:W-:Y:S02]  /*2ac0*/  FFMA R36, R36, R21, R58 ;  /* 0x0000001524247223 */ /* 0x002fe4000000003a */
[C---:B------:R-:W-:Y:S01]  /*2ad0*/  FFMA R37, R21.reuse, R37, R20 ;  /* 0x0000002515257223 */ /* 0x040fe20000000014 */
[----:B------:R-:W1:Y:S01]  /*2ae0*/  LDS.128 R56, [0x350] ;  /* 0x00035000ff387984 */ /* 0x000e620000000c00 */
[----:B------:R-:W-:-:S02]  /*2af0*/  FFMA R71, R21, R63, R74 ;  /* 0x0000003f15477223 */ /* 0x000fc4000000004a */
[----:B------:R-:W-:Y:S02]  /*2b00*/  FFMA R39, R22, R39, R60 ;  /* 0x0000002716277223 */ /* 0x000fe4000000003c */
[----:B------:R-:W-:Y:S02]  /*2b10*/  FFMA R20, R44, R22, R61 ;  /* 0x000000162c147223 */ /* 0x000fe4000000003d */
[----:B------:R-:W0:Y:S01]  /*2b20*/  LDS.128 R60, [0x360] ;  /* 0x00036000ff3c7984 */ /* 0x000e220000000c00 */
[C---:B------:R-:W-:Y:S02]  /*2b30*/  FFMA R38, R22.reuse, R38, R69 ;  /* 0x0000002616267223 */ /* 0x040fe40000000045 */
[C---:B------:R-:W-:Y:S02]  /*2b40*/  FFMA R68, R22.reuse, R45, R68 ;  /* 0x0000002d16447223 */ /* 0x040fe40000000044 */
[C---:B------:R-:W-:Y:S02]  /*2b50*/  FFMA R70, R22.reuse, R46, R71 ;  /* 0x0000002e16467223 */ /* 0x040fe40000000047 */
[----:B------:R-:W-:-:S02]  /*2b60*/  FFMA R21, R22, R47, R36 ;  /* 0x0000002f16157223 */ /* 0x000fc40000000024 */
[----:B--2---:R-:W-:Y:S01]  /*2b70*/  FFMA R22, R64, R22, R37 ;  /* 0x0000001640167223 */ /* 0x004fe20000000025 */
[----:B------:R-:W2:Y:S01]  /*2b80*/  LDS.128 R44, [0x370] ;  /* 0x00037000ff2c7984 */ /* 0x000ea20000000c00 */
[C---:B------:R-:W-:Y:S02]  /*2b90*/  FFMA R69, R23.reuse, R65, R38 ;  /* 0x0000004117457223 */ /* 0x040fe40000000026 */
[C---:B------:R-:W-:Y:S02]  /*2ba0*/  FFMA R71, R23.reuse, R66, R39 ;  /* 0x0000004217477223 */ /* 0x040fe40000000027 */
[C---:B------:R-:W-:Y:S01]  /*2bb0*/  FFMA R73, R23.reuse, R67, R20 ;  /* 0x0000004317497223 */ /* 0x040fe20000000014 */
[----:B------:R-:W-:Y:S01]  /*2bc0*/  LDS.128 R36, [R19+0xe80] ;  /* 0x000e800013247984 */ /* 0x000fe20000000c00 */
[----:B---3--:R-:W-:Y:S02]  /*2bd0*/  FFMA R48, R48, R23, R68 ;  /* 0x0000001730307223 */ /* 0x008fe40000000044 */
[C---:B------:R-:W-:Y:S01]  /*2be0*/  FFMA R49, R23.reuse, R49, R70 ;  /* 0x0000003117317223 */ /* 0x040fe20000000046 */
[----:B------:R-:W3:Y:S01]  /*2bf0*/  LDS.128 R64, [0x380] ;  /* 0x00038000ff407984 */ /* 0x000ee20000000c00 */
[----:B------:R-:W-:-:S02]  /*2c00*/  FFMA R68, R23, R50, R21 ;  /* 0x0000003217447223 */ /* 0x000fc40000000015 */
[----:B------:R-:W-:Y:S02]  /*2c10*/  FFMA R75, R23, R51, R22 ;  /* 0x00000033174b7223 */ /* 0x000fe40000000016 */
[----:B------:R-:W2:Y:S01]  /*2c20*/  LDS.128 R20, [0x390] ;  /* 0x00039000ff147984 */ /* 0x000ea20000000c00 */
[C---:B----4-:R-:W-:Y:S02]  /*2c30*/  FFMA R55, R40.reuse, R55, R48 ;  /* 0x0000003728377223 */ /* 0x050fe40000000030 */
[C---:B-----5:R-:W-:Y:S02]  /*2c40*/  FFMA R70, R40.reuse, R24, R49 ;  /* 0x0000001828467223 */ /* 0x060fe40000000031 */
[C---:B------:R-:W-:Y:S01]  /*2c50*/  FFMA R52, R40.reuse, R52, R69 ;  /* 0x0000003428347223 */ /* 0x040fe20000000045 */
[----:B------:R-:W4:Y:S01]  /*2c60*/  LDS.128 R48, [0x3a0] ;  /* 0x0003a000ff307984 */ /* 0x000f220000000c00 */
[C---:B------:R-:W-:Y:S02]  /*2c70*/  FFMA R53, R40.reuse, R53, R71 ;  /* 0x0000003528357223 */ /* 0x040fe40000000047 */
[----:B------:R-:W-:-:S02]  /*2c80*/  FFMA R54, R40, R54, R73 ;  /* 0x0000003628367223 */ /* 0x000fc40000000049 */
[C---:B------:R-:W-:Y:S02]  /*2c90*/  FFMA R68, R40.reuse, R25, R68 ;  /* 0x0000001928447223 */ /* 0x040fe40000000044 */
[----:B------:R-:W-:Y:S02]  /*2ca0*/  FFMA R40, R40, R26, R75 ;  /* 0x0000001a28287223 */ /* 0x000fe4000000004b */
[-C--:B------:R-:W-:Y:S02]  /*2cb0*/  FFMA R69, R27, R41.reuse, R52 ;  /* 0x000000291b457223 */ /* 0x080fe40000000034 */
[----:B------:R-:W5:Y:S01]  /*2cc0*/  LDS.128 R24, [0x3b0] ;  /* 0x0003b000ff187984 */ /* 0x000f620000000c00 */
[----:B------:R-:W-:Y:S02]  /*2cd0*/  FFMA R53, R32, R41, R53 ;  /* 0x0000002920357223 */ /* 0x000fe40000000035 */
[C---:B------:R-:W-:Y:S02]  /*2ce0*/  FFMA R71, R41.reuse, R33, R54 ;  /* 0x0000002129477223 */ /* 0x040fe40000000036 */
[----:B------:R-:W-:-:S02]  /*2cf0*/  FFMA R72, R41, R34, R55 ;  /* 0x0000002229487223 */ /* 0x000fc40000000037 */
[C---:B------:R-:W-:Y:S02]  /*2d00*/  FFMA R73, R41.reuse, R35, R70 ;  /* 0x0000002329497223 */ /* 0x040fe40000000046 */
[----:B------:R-:W4:Y:S01]  /*2d10*/  LDS.128 R32, [0x3c0] ;  /* 0x0003c000ff207984 */ /* 0x000f220000000c00 */
[----:B0-----:R-:W-:Y:S02]  /*2d20*/  FFMA R28, R28, R41, R68 ;  /* 0x000000291c1c7223 */ /* 0x001fe40000000044 */
[----:B------:R-:W-:Y:S02]  /*2d30*/  FFMA R29, R41, R29, R40 ;  /* 0x0000001d291d7223 */ /* 0x000fe40000000028 */
[C---:B------:R-:W-:Y:S02]  /*2d40*/  FFMA R31, R42.reuse, R31, R53 ;  /* 0x0000001f2a1f7223 */ /* 0x040fe40000000035 */
[----:B------:R-:W0:Y:S01]  /*2d50*/  LDS.128 R52, [0x3d0] ;  /* 0x0003d000ff347984 */ /* 0x000e220000000c00 */
[----:B------:R-:W-:-:S02]  /*2d60*/  FFMA R30, R42, R30, R69 ;  /* 0x0000001e2a1e7223 */ /* 0x000fc40000000045 */
[----:B-1----:R-:W-:Y:S02]  /*2d70*/  FFMA R40, R56, R42, R71 ;  /* 0x0000002a38287223 */ /* 0x002fe40000000047 */
[C---:B------:R-:W-:Y:S02]  /*2d80*/  FFMA R72, R42.reuse, R57, R72 ;  /* 0x000000392a487223 */ /* 0x040fe40000000048 */
[C---:B------:R-:W-:Y:S02]  /*2d90*/  FFMA R68, R42.reuse, R58, R73 ;  /* 0x0000003a2a447223 */ /* 0x040fe40000000049 */
[----:B------:R-:W-:Y:S02]  /*2da0*/  FFMA R41, R42, R59, R28 ;  /* 0x0000003b2a297223 */ /* 0x000fe4000000001c */
[----:B------:R-:W-:Y:S01]  /*2db0*/  FFMA R42, R60, R42, R29 ;  /* 0x0000002a3c2a7223 */ /* 0x000fe2000000001d */
[----:B------:R-:W1:Y:S01]  /*2dc0*/  LDS.128 R56, [0x3e0] ;  /* 0x0003e000ff387984 */ /* 0x000e620000000c00 */
[----:B------:R-:W-:-:S02]  /*2dd0*/  FFMA R69, R43, R61, R30 ;  /* 0x0000003d2b457223 */ /* 0x000fc4000000001e */
[C---:B------:R-:W-:Y:S02]  /*2de0*/  FFMA R70, R43.reuse, R62, R31 ;  /* 0x0000003e2b467223 */ /* 0x040fe4000000001f */
[C---:B------:R-:W-:Y:S01]  /*2df0*/  FFMA R71, R43.reuse, R63, R40 ;  /* 0x0000003f2b477223 */ /* 0x040fe20000000028 */
[----:B------:R-:W-:Y:S01]  /*2e00*/  LDS.128 R28, [R19+0xe90] ;  /* 0x000e9000131c7984 */ /* 0x000fe20000000c00 */
[C---:B--2---:R-:W-:Y:S02]  /*2e10*/  FFMA R45, R43.reuse, R45, R68 ;  /* 0x0000002d2b2d7223 */ /* 0x044fe40000000044 */
[----:B------:R-:W-:Y:S01]  /*2e20*/  FFMA R44, R44, R43, R72 ;  /* 0x0000002b2c2c7223 */ /* 0x000fe20000000048 */
[----:B------:R-:W2:Y:S01]  /*2e30*/  LDS.128 R60, [0x3f0] ;  /* 0x0003f000ff3c7984 */ /* 0x000ea20000000c00 */
[C---:B------:R-:W-:Y:S02]  /*2e40*/  FFMA R68, R43.reuse, R46, R41 ;  /* 0x0000002e2b447223 */ /* 0x040fe40000000029 */
[----:B------:R-:W-:-:S02]  /*2e50*/  FFMA R73, R43, R47, R42 ;  /* 0x0000002f2b497223 */ /* 0x000fc4000000002a */
[----:B------:R-:W0:Y:S01]  /*2e60*/  LDS.128 R40, [0x400] ;  /* 0x00040000ff287984 */ /* 0x000e220000000c00 */
[C---:B---3--:R-:W-:Y:S02]  /*2e70*/  FFMA R65, R36.reuse, R65, R70 ;  /* 0x0000004124417223 */ /* 0x048fe40000000046 */
[C---:B------:R-:W-:Y:S02]  /*2e80*/  FFMA R67, R36.reuse, R67, R44 ;  /* 0x0000004324437223 */ /* 0x040fe4000000002c */
[C---:B------:R-:W-:Y:S02]  /*2e90*/  FFMA R70, R36.reuse, R20, R45 ;  /* 0x0000001424467223 */ /* 0x040fe4000000002d */
[----:B------:R-:W3:Y:S01]  /*2ea0*/  LDS.128 R44, [0x410] ;  /* 0x00041000ff2c7984 */ /* 0x000ee20000000c00 */
[C---:B------:R-:W-:Y:S02]  /*2eb0*/  FFMA R64, R36.reuse, R64, R69 ;  /* 0x0000004024407223 */ /* 0x040fe40000000045 */
[----:B------:R-:W-:-:S02]  /*2ec0*/  FFMA R66, R36, R66, R71 ;  /* 0x0000004224427223 */ /* 0x000fc40000000047 */
[C---:B------:R-:W-:Y:S02]  /*2ed0*/  FFMA R68, R36.reuse, R21, R68 ;  /* 0x0000001524447223 */ /* 0x040fe40000000044 */
[----:B------:R-:W-:Y:S02]  /*2ee0*/  FFMA R36, R36, R22, R73 ;  /* 0x0000001624247223 */ /* 0x000fe40000000049 */
[-C--:B------:R-:W-:Y:S02]  /*2ef0*/  FFMA R69, R23, R37.reuse, R64 ;  /* 0x0000002517457223 */ /* 0x080fe40000000040 */
[----:B------:R-:W2:Y:S01]  /*2f00*/  LDS.128 R20, [0x420] ;  /* 0x00042000ff147984 */ /* 0x000ea20000000c00 */
[----:B----4-:R-:W-:Y:S02]  /*2f10*/  FFMA R65, R48, R37, R65 ;  /* 0x0000002530417223 */ /* 0x010fe40000000041 */
[C---:B------:R-:W-:Y:S02]  /*2f20*/  FFMA R71, R37.reuse, R49, R66 ;  /* 0x0000003125477223 */ /* 0x040fe40000000042 */
[----:B------:R-:W-:-:S02]  /*2f30*/  FFMA R72, R37, R50, R67 ;  /* 0x0000003225487223 */ /* 0x000fc40000000043 */
[C---:B------:R-:W-:Y:S02]  /*2f40*/  FFMA R73, R37.reuse, R51, R70 ;  /* 0x0000003325497223 */ /* 0x040fe40000000046 */
[----:B------:R-:W4:Y:S01]  /*2f50*/  LDS.128 R48, [0x430] ;  /* 0x00043000ff307984 */ /* 0x000f220000000c00 */
[----:B-----5:R-:W-:Y:S02]  /*2f60*/  FFMA R24, R24, R37, R68 ;  /* 0x0000002518187223 */ /* 0x020fe40000000044 */
[----:B------:R-:W-:Y:S02]  /*2f70*/  FFMA R27, R38, R27, R65 ;  /* 0x0000001b261b7223 */ /* 0x000fe40000000041 */
[----:B------:R-:W5:Y:S01]  /*2f80*/  LDS.128 R64, [0x440] ;  /* 0x00044000ff407984 */ /* 0x000f620000000c00 */
[----:B------:R-:W-:Y:S02]  /*2f90*/  FFMA R25, R37, R25, R36 ;  /* 0x0000001925197223 */ /* 0x000fe40000000024 */
[----:B------:R-:W-:-:S02]  /*2fa0*/  FFMA R36, R32, R38, R71 ;  /* 0x0000002620247223 */ /* 0x000fc40000000047 */
[C---:B------:R-:W-:Y:S02]  /*2fb0*/  FFMA R72, R38.reuse, R33, R72 ;  /* 0x0000002126487223 */ /* 0x040fe40000000048 */
[C---:B------:R-:W-:Y:S02]  /*2fc0*/  FFMA R68, R38.reuse, R34, R73 ;  /* 0x0000002226447223 */ /* 0x040fe40000000049 */
[C---:B------:R-:W-:Y:S02]  /*2fd0*/  FFMA R37, R38.reuse, R35, R24 ;  /* 0x0000002326257223 */ /* 0x040fe40000000018 */
[----:B------:R-:W4:Y:S01]  /*2fe0*/  LDS.128 R32, [0x450] ;  /* 0x00045000ff207984 */ /* 0x000f220000000c00 */
[----:B------:R-:W-:Y:S02]  /*2ff0*/  FFMA R26, R38, R26, R69 ;  /* 0x0000001a261a7223 */ /* 0x000fe40000000045 */
[----:B0-----:R-:W-:Y:S02]  /*3000*/  FFMA R38, R52, R38, R25 ;  /* 0x0000002634267223 */ /* 0x001fe40000000019 */
[----:B------:R-:W-:-:S02]  /*3010*/  FFMA R69, R39, R53, R26 ;  /* 0x0000003527457223 */ /* 0x000fc4000000001a */
[C---:B------:R-:W-:Y:S02]  /*3020*/  FFMA R70, R39.reuse, R54, R27 ;  /* 0x0000003627467223 */ /* 0x040fe4000000001b */
[C---:B------:R-:W-:Y:S01]  /*3030*/  FFMA R71, R39.reuse, R55, R36 ;  /* 0x0000003727477223 */ /* 0x040fe20000000024 */
[----:B------:R-:W-:Y:S01]  /*3040*/  LDS.128 R24, [R19+0xea0] ;  /* 0x000ea00013187984 */ /* 0x000fe20000000c00 */
[----:B-1----:R-:W-:Y:S02]  /*3050*/  FFMA R56, R56, R39, R72 ;  /* 0x0000002738387223 */ /* 0x002fe40000000048 */
[C---:B------:R-:W-:Y:S01]  /*3060*/  FFMA R57, R39.reuse, R57, R68 ;  /* 0x0000003927397223 */ /* 0x040fe20000000044 */
[----:B------:R-:W0:Y:S01]  /*3070*/  LDS.128 R52, [0x460] ;  /* 0x00046000ff347984 */ /* 0x000e220000000c00 */
[C---:B------:R-:W-:Y:S02]  /*3080*/  FFMA R68, R39.reuse, R58, R37 ;  /* 0x0000003a27447223 */ /* 0x040fe40000000025 */
[----:B------:R-:W-:-:S02]  /*3090*/  FFMA R73, R39, R59, R38 ;  /* 0x0000003b27497223 */ /* 0x000fc40000000026 */
[----:B------:R-:W1:Y:S01]  /*30a0*/  LDS.128 R36, [0x470] ;  /* 0x00047000ff247984 */ /* 0x000e620000000c00 */
[C---:B--2---:R-:W-:Y:S02]  /*30b0*/  FFMA R61, R28.reuse, R61, R70 ;  /* 0x0000003d1c3d7223 */ /* 0x044fe40000000046 */
[C---:B------:R-:W-:Y:S02]  /*30c0*/  FFMA R60, R28.reuse, R60, R69 ;  /* 0x0000003c1c3c7223 */ /* 0x040fe40000000045 */
[C---:B------:R-:W-:Y:S02]  /*30d0*/  FFMA R63, R28.reuse, R63, R56 ;  /* 0x0000003f1c3f7223 */ /* 0x040fe40000000038 */
[C---:B------:R-:W-:Y:S02]  /*30e0*/  FFMA R70, R28.reuse, R40, R57 ;  /* 0x000000281c467223 */ /* 0x040fe40000000039 */
[C---:B------:R-:W-:Y:S01]  /*30f0*/  FFMA R62, R28.reuse, R62, R71 ;  /* 0x0000003e1c3e7223 */ /* 0x040fe20000000047 */
[----:B------:R-:W2:Y:S01]  /*3100*/  LDS.128 R56, [0x480] ;  /* 0x00048000ff387984 */ /* 0x000ea20000000c00 */
[----:B------:R-:W-:-:S02]  /*3110*/  FFMA R68, R28, R41, R68 ;  /* 0x000000291c447223 */ /* 0x000fc40000000044 */
[----:B------:R-:W-:Y:S02]  /*3120*/  FFMA R28, R28, R42, R73 ;  /* 0x0000002a1c1c7223 */ /* 0x000fe40000000049 */
[-C--:B------:R-:W-:Y:S02]  /*3130*/  FFMA R69, R43, R29.reuse, R60 ;  /* 0x0000001d2b457223 */ /* 0x080fe4000000003c */
[----:B---3--:R-:W-:Y:S01]  /*3140*/  FFMA R61, R44, R29, R61 ;  /* 0x0000001d2c3d7223 */ /* 0x008fe2000000003d */
[----:B------:R-:W3:Y:S01]  /*3150*/  LDS.128 R40, [0x490] ;  /* 0x00049000ff287984 */ /* 0x000ee20000000c00 */
[C---:B------:R-:W-:Y:S02]  /*3160*/  FFMA R71, R29.reuse, R45, R62 ;  /* 0x0000002d1d477223 */ /* 0x040fe4000000003e */
[C---:B------:R-:W-:Y:S02]  /*3170*/  FFMA R72, R29.reuse, R46, R63 ;  /* 0x0000002e1d487223 */ /* 0x040fe4000000003f */
[----:B------:R-:W-:-:S02]  /*3180*/  FFMA R73, R29, R47, R70 ;  /* 0x0000002f1d497223 */ /* 0x000fc40000000046 */
[----:B------:R-:W1:Y:S01]  /*3190*/  LDS.128 R44, [0x4a0] ;  /* 0x0004a000ff2c7984 */ /* 0x000e620000000c00 */
[----:B------:R-:W-:Y:S02]  /*31a0*/  FFMA R20, R20, R29, R68 ;  /* 0x0000001d14147223 */ /* 0x000fe40000000044 */
[----:B------:R-:W-:Y:S02]  /*31b0*/  FFMA R23, R30, R23, R61 ;  /* 0x000000171e177223 */ /* 0x000fe4000000003d */
[----:B------:R-:W2:Y:S01]  /*31c0*/  LDS.128 R60, [0x4b0] ;  /* 0x0004b000ff3c7984 */ /* 0x000ea20000000c00 */
[----:B------:R-:W-:Y:S02]  /*31d0*/  FFMA R21, R29, R21, R28 ;  /* 0x000000151d157223 */ /* 0x000fe4000000001c */
[----:B----4-:R-:W-:Y:S02]  /*31e0*/  FFMA R28, R48, R30, R71 ;  /* 0x0000001e301c7223 */ /* 0x010fe40000000047 */
[----:B------:R-:W-:-:S02]  /*31f0*/  FFMA R72, R30, R49, R72 ;  /* 0x000000311e487223 */ /* 0x000fc40000000048 */
[C---:B------:R-:W-:Y:S02]  /*3200*/  FFMA R68, R30.reuse, R50, R73 ;  /* 0x000000321e447223 */ /* 0x040fe40000000049 */
[C---:B------:R-:W-:Y:S02]  /*3210*/  FFMA R29, R30.reuse, R51, R20 ;  /* 0x000000331e1d7223 */ /* 0x040fe40000000014 */
[----:B------:R-:W4:Y:S01]  /*3220*/  LDS.128 R48, [0x4c0] ;  /* 0x0004c000ff307984 */ /* 0x000f220000000c00 */
[----:B------:R-:W-:Y:S02]  /*3230*/  FFMA R22, R30, R22, R69 ;  /* 0x000000161e167223 */ /* 0x000fe40000000045 */
[----:B-----5:R-:W-:Y:S02]  /*3240*/  FFMA R30, R64, R30, R21 ;  /* 0x0000001e401e7223 */ /* 0x020fe40000000015 */
[C---:B------:R-:W-:Y:S02]  /*3250*/  FFMA R69, R31.reuse, R65, R22 ;  /* 0x000000411f457223 */ /* 0x040fe40000000016 */
[----:B------:R-:W-:-:S02]  /*3260*/  FFMA R70, R31, R66, R23 ;  /* 0x000000421f467223 */ /* 0x000fc40000000017 */
[C---:B------:R-:W-:Y:S01]  /*3270*/  FFMA R71, R31.reuse, R67, R28 ;  /* 0x000000431f477223 */ /* 0x040fe2000000001c */
[----:B------:R-:W-:Y:S01]  /*3280*/  LDS.128 R20, [R19+0xeb0] ;  /* 0x000eb00013147984 */ /* 0x000fe20000000c00 */
[C---:B------:R-:W-:Y:S02]  /*3290*/  FFMA R33, R31.reuse, R33, R68 ;  /* 0x000000211f217223 */ /* 0x040fe40000000044 */
[----:B------:R-:W-:Y:S01]  /*32a0*/  FFMA R32, R32, R31, R72 ;  /* 0x0000001f20207223 */ /* 0x000fe20000000048 */
[----:B------:R-:W5:Y:S01]  /*32b0*/  LDS.128 R64, [0x4d0] ;  /* 0x0004d000ff407984 */ /* 0x000f620000000c00 */
[C---:B------:R-:W-:Y:S02]  /*32c0*/  FFMA R68, R31.reuse, R34, R29 ;  /* 0x000000221f447223 */ /* 0x040fe4000000001d */
[----:B------:R-:W-:Y:S02]  /*32d0*/  FFMA R73, R31, R35, R30 ;  /* 0x000000231f497223 */ /* 0x000fe4000000001e */
[----:B------:R-:W4:Y:S01]  /*32e0*/  LDS.128 R28, [0x4e0] ;  /* 0x0004e000ff1c7984 */ /* 0x000f220000000c00 */
[----:B0-----:R-:W-:-:S02]  /*32f0*/  FFMA R53, R24, R53, R70 ;  /* 0x0000003518357223 */ /* 0x001fc40000000046 */
[C---:B------:R-:W-:Y:S02]  /*3300*/  FFMA R52, R24.reuse, R52, R69 ;  /* 0x0000003418347223 */ /* 0x040fe40000000045 */
[C---:B------:R-:W-:Y:S02]  /*3310*/  FFMA R54, R24.reuse, R54, R71 ;  /* 0x0000003618367223 */ /* 0x040fe40000000047 */
[C---:B------:R-:W-:Y:S02]  /*3320*/  FFMA R55, R24.reuse, R55, R32 ;  /* 0x0000003718377223 */ /* 0x040fe40000000020 */
[C---:B-1----:R-:W-:Y:S02]  /*3330*/  FFMA R70, R24.reuse, R36, R33 ;  /* 0x0000002418467223 */ /* 0x042fe40000000021 */
[----:B------:R-:W0:Y:S01]  /*3340*/  LDS.128 R32, [0x4f0] ;  /* 0x0004f000ff207984 */ /* 0x000e220000000c00 */
[C---:B------:R-:W-:Y:S02]  /*3350*/  FFMA R68, R24.reuse, R37, R68 ;  /* 0x0000002518447223 */ /* 0x040fe40000000044 */
[----:B------:R-:W-:-:S02]  /*3360*/  FFMA R24, R24, R38, R73 ;  /* 0x0000002618187223 */ /* 0x000fc40000000049 */
[-C--:B------:R-:W-:Y:S02]  /*3370*/  FFMA R69, R39, R25.reuse, R52 ;  /* 0x0000001927457223 */ /* 0x080fe40000000034 */
[----:B--2---:R-:W-:Y:S01]  /*3380*/  FFMA R56, R56, R25, R53 ;  /* 0x0000001938387223 */ /* 0x004fe20000000035 */
[----:B------:R-:W1:Y:S01]  /*3390*/  LDS.128 R36, [0x500] ;  /* 0x00050000ff247984 */ /* 0x000e620000000c00 */
[C---:B------:R-:W-:Y:S02]  /*33a0*/  FFMA R57, R25.reuse, R57, R54 ;  /* 0x0000003919397223 */ /* 0x040fe40000000036 */
[C---:B------:R-:W-:Y:S02]  /*33b0*/  FFMA R71, R25.reuse, R58, R55 ;  /* 0x0000003a19477223 */ /* 0x040fe40000000037 */
[C---:B---3--:R-:W-:Y:S01]  /*33c0*/  FFMA R41, R25.reuse, R41, R24 ;  /* 0x0000002919297223 */ /* 0x048fe20000000018 */
[----:B------:R-:W2:Y:S01]  /*33d0*/  LDS.128 R52, [0x510] ;  /* 0x00051000ff347984 */ /* 0x000ea20000000c00 */
[----:B------:R-:W-:-:S02]  /*33e0*/  FFMA R73, R25, R59, R70 ;  /* 0x0000003b19497223 */ /* 0x000fc40000000046 */
[----:B------:R-:W-:Y:S02]  /*33f0*/  FFMA R40, R40, R25, R68 ;  /* 0x0000001928287223 */ /* 0x000fe40000000044 */
[----:B------:R-:W-:Y:S02]  /*3400*/  FFMA R43, R26, R43, R56 ;  /* 0x0000002b1a2b7223 */ /* 0x000fe40000000038 */
[----:B------:R-:W-:Y:S02]  /*3410*/  FFMA R24, R44, R26, R57 ;  /* 0x0000001a2c187223 */ /* 0x000fe40000000039 */
[----:B------:R-:W3:Y:S01]  /*3420*/  LDS.128 R56, [0x520] ;  /* 0x00052000ff387984 */ /* 0x000ee20000000c00 */
[C---:B------:R-:W-:Y:S02]  /*3430*/  FFMA R71, R26.reuse, R45, R71 ;  /* 0x0000002d1a477223 */ /* 0x040fe40000000047 */
[C---:B------:R-:W-:Y:S02]  /*3440*/  FFMA R68, R26.reuse, R46, R73 ;  /* 0x0000002e1a447223 */ /* 0x040fe40000000049 */
[----:B------:R-:W-:-:S02]  /*3450*/  FFMA R25, R26, R47, R40 ;  /* 0x0000002f1a197223 */ /* 0x000fc40000000028 */
[----:B------:R-:W1:Y:S01]  /*3460*/  LDS.128 R44, [0x530] ;  /* 0x00053000ff2c7984 */ /* 0x000e620000000c00 */
[----:B------:R-:W-:Y:S02]  /*3470*/  FFMA R42, R26, R42, R69 ;  /* 0x0000002a1a2a7223 */ /* 0x000fe40000000045 */
[----:B------:R-:W-:Y:S02]  /*3480*/  FFMA R26, R60, R26, R41 ;  /* 0x0000001a3c1a7223 */ /* 0x000fe40000000029 */
[C---:B------:R-:W-:Y:S02]  /*3490*/  FFMA R69, R27.reuse, R61, R42 ;  /* 0x0000003d1b457223 */ /* 0x040fe4000000002a */
[C---:B------:R-:W-:Y:S02]  /*34a0*/  FFMA R70, R27.reuse, R62, R43 ;  /* 0x0000003e1b467223 */ /* 0x040fe4000000002b */
[----:B------:R-:W-:Y:S01]  /*34b0*/  FFMA R73, R27, R63, R24 ;  /* 0x0000003f1b497223 */ /* 0x000fe20000000018 */
[----:B------:R-:W-:Y:S01]  /*34c0*/  LDS.128 R40, [R19+0xec0] ;  /* 0x000ec00013287984 */ /* 0x000fe20000000c00 */
[----:B----4-:R-:W-:-:S02]  /*34d0*/  FFMA R48, R48, R27, R71 ;  /* 0x0000001b30307223 */ /* 0x010fc40000000047 */
[C---:B------:R-:W-:Y:S01]  /*34e0*/  FFMA R49, R27.reuse, R49, R68 ;  /* 0x000000311b317223 */ /* 0x040fe20000000044 */
[----:B------:R-:W4:Y:S01]  /*34f0*/  LDS.128 R60, [0x540] ;  /* 0x00054000ff3c7984 */ /* 0x000f220000000c00 */
[C---:B------:R-:W-:Y:S02]  /*3500*/  FFMA R68, R27.reuse, R50, R25 ;  /* 0x000000321b447223 */ /* 0x040fe40000000019 */
[----:B------:R-:W-:Y:S02]  /*3510*/  FFMA R71, R27, R51, R26 ;  /* 0x000000331b477223 */ /* 0x000fe4000000001a */
[----:B------:R-:W3:Y:S01]  /*3520*/  LDS.128 R24, [0x550] ;  /* 0x00055000ff187984 */ /* 0x000ee20000000c00 */
[C---:B-----5:R-:W-:Y:S02]  /*3530*/  FFMA R65, R20.reuse, R65, R70 ;  /* 0x0000004114417223 */ /* 0x060fe40000000046 */
[C---:B------:R-:W-:Y:S02]  /*3540*/  FFMA R67, R20.reuse, R67, R48 ;  /* 0x0000004314437223 */ /* 0x040fe40000000030 */
[----:B------:R-:W-:-:S02]  /*3550*/  FFMA R70, R20, R28, R49 ;  /* 0x0000001c14467223 */ /* 0x000fc40000000031 */
[C---:B------:R-:W-:Y:S01]  /*3560*/  FFMA R64, R20.reuse, R64, R69 ;  /* 0x0000004014407223 */ /* 0x040fe20000000045 */
[----:B------:R-:W5:Y:S01]  /*3570*/  LDS.128 R48, [0x560] ;  /* 0x00056000ff307984 */ /* 0x000f620000000c00 */
[C---:B------:R-:W-:Y:S02]  /*3580*/  FFMA R66, R20.reuse, R66, R73 ;  /* 0x0000004214427223 */ /* 0x040fe40000000049 */
[C---:B------:R-:W-:Y:S02]  /*3590*/  FFMA R68, R20.reuse, R29, R68 ;  /* 0x0000001d14447223 */ /* 0x040fe40000000044 */
[----:B------:R-:W-:Y:S02]  /*35a0*/  FFMA R20, R20, R30, R71 ;  /* 0x0000001e14147223 */ /* 0x000fe40000000047 */
[-C--:B------:R-:W-:Y:S02]  /*35b0*/  FFMA R69, R31, R21.reuse, R64 ;  /* 0x000000151f457223 */ /* 0x080fe40000000040 */
[----:B------:R-:W4:Y:S01]  /*35c0*/  LDS.128 R28, [0x570] ;  /* 0x00057000ff1c7984 */ /* 0x000f220000000c00 */
[----:B0-----:R-:W-:-:S02]  /*35d0*/  FFMA R65, R32, R21, R65 ;  /* 0x0000001520417223 */ /* 0x001fc40000000041 */
[C---:B------:R-:W-:Y:S02]  /*35e0*/  FFMA R71, R21.reuse, R33, R66 ;  /* 0x0000002115477223 */ /* 0x040fe40000000042 */
[C---:B------:R-:W-:Y:S02]  /*35f0*/  FFMA R72, R21.reuse, R34, R67 ;  /* 0x0000002215487223 */ /* 0x040fe40000000043 */
[C---:B------:R-:W-:Y:S02]  /*3600*/  FFMA R73, R21.reuse, R35, R70 ;  /* 0x0000002315497223 */ /* 0x040fe40000000046 */
[----:B------:R-:W0:Y:S01]  /*3610*/  LDS.128 R32, [0x580] ;  /* 0x00058000ff207984 */ /* 0x000e220000000c00 */
[----:B-1----:R-:W-:Y:S02]  /*3620*/  FFMA R36, R36, R21, R68 ;  /* 0x0000001524247223 */ /* 0x002fe40000000044 */
[----:B------:R-:W-:Y:S02]  /*3630*/  FFMA R37, R21, R37, R20 ;  /* 0x0000002515257223 */ /* 0x000fe40000000014 */
[----:B------:R-:W-:-:S02]  /*3640*/  FFMA R38, R22, R38, R69 ;  /* 0x0000002616267223 */ /* 0x000fc40000000045 */
[----:B------:R-:W-:Y:S02]  /*3650*/  FFMA R39, R22, R39, R65 ;  /* 0x0000002716277223 */ /* 0x000fe40000000041 */
[----:B--2---:R-:W-:Y:S01]  /*3660*/  FFMA R20, R52, R22, R71 ;  /* 0x0000001634147223 */ /* 0x004fe20000000047 */
[----:B------:R-:W1:Y:S01]  /*3670*/  LDS.128 R64, [0x590] ;  /* 0x00059000ff407984 */ /* 0x000e620000000c00 */
[C---:B------:R-:W-:Y:S02]  /*3680*/  FFMA R72, R22.reuse, R53, R72 ;  /* 0x0000003516487223 */ /* 0x040fe40000000048 */
[C---:B------:R-:W-:Y:S02]  /*3690*/  FFMA R68, R22.reuse, R54, R73 ;  /* 0x0000003616447223 */ /* 0x040fe40000000049 */
[----:B------:R-:W-:Y:S02]  /*36a0*/  FFMA R21, R22, R55, R36 ;  /* 0x0000003716157223 */ /* 0x000fe40000000024 */
[----:B---3--:R-:W-:Y:S01]  /*36b0*/  FFMA R22, R56, R22, R37 ;  /* 0x0000001638167223 */ /* 0x008fe20000000025 */
[----:B------:R-:W2:Y:S01]  /*36c0*/  LDS.128 R52, [0x5a0] ;  /* 0x0005a000ff347984 */ /* 0x000ea20000000c00 */
[----:B------:R-:W-:-:S02]  /*36d0*/  FFMA R69, R23, R57, R38 ;  /* 0x0000003917457223 */ /* 0x000fc40000000026 */
[C---:B------:R-:W-:Y:S02]  /*36e0*/  FFMA R70, R23.reuse, R58, R39 ;  /* 0x0000003a17467223 */ /* 0x040fe40000000027 */
[C---:B------:R-:W-:Y:S01]  /*36f0*/  FFMA R71, R23.reuse, R59, R20 ;  /* 0x0000003b17477223 */ /* 0x040fe20000000014 */
[----:B------:R-:W-:Y:S01]  /*3700*/  LDS.128 R36, [R19+0xed0] ;  /* 0x000ed00013247984 */ /* 0x000fe20000000c00 */
[C---:B------:R-:W-:Y:S02]  /*3710*/  FFMA R45, R23.reuse, R45, R68 ;  /* 0x0000002d172d7223 */ /* 0x040fe40000000044 */
[----:B------:R-:W-:Y:S01]  /*3720*/  FFMA R44, R44, R23, R72 ;  /* 0x000000172c2c7223 */ /* 0x000fe20000000048 */
[----:B------:R-:W3:Y:S01]  /*3730*/  LDS.128 R56, [0x5b0] ;  /* 0x0005b000ff387984 */ /* 0x000ee20000000c00 */
[C---:B------:R-:W-:Y:S02]  /*3740*/  FFMA R68, R23.reuse, R46, R21 ;  /* 0x0000002e17447223 */ /* 0x040fe40000000015 */
[----:B------:R-:W-:-:S02]  /*3750*/  FFMA R73, R23, R47, R22 ;  /* 0x0000002f17497223 */ /* 0x000fc40000000016 */
[----:B------:R-:W1:Y:S01]  /*3760*/  LDS.128 R20, [0x5c0] ;  /* 0x0005c000ff147984 */ /* 0x000e620000000c00 */
[C---:B----4-:R-:W-:Y:S02]  /*3770*/  FFMA R61, R40.reuse, R61, R70 ;  /* 0x0000003d283d7223 */ /* 0x050fe40000000046 */
[C---:B------:R-:W-:Y:S02]  /*3780*/  FFMA R63, R40.reuse, R63, R44 ;  /* 0x0000003f283f7223 */ /* 0x040fe4000000002c */
[C---:B------:R-:W-:Y:S02]  /*3790*/  FFMA R70, R40.reuse, R24, R45 ;  /* 0x0000001828467223 */ /* 0x040fe4000000002d */
[C---:B------:R-:W-:Y:S01]  /*37a0*/  FFMA R60, R40.reuse, R60, R69 ;  /* 0x0000003c283c7223 */ /* 0x040fe20000000045 */
[----:B------:R-:W4:Y:S01]  /*37b0*/  LDS.128 R44, [0x5d0] ;  /* 0x0005d000ff2c7984 */ /* 0x000f220000000c00 */
[C---:B------:R-:W-:Y:S02]  /*37c0*/  FFMA R62, R40.reuse, R62, R71 ;  /* 0x0000003e283e7223 */ /* 0x040fe40000000047 */
[----:B------:R-:W-:-:S02]  /*37d0*/  FFMA R68, R40, R25, R68 ;  /* 0x0000001928447223 */ /* 0x000fc40000000044 */
[----:B------:R-:W-:Y:S02]  /*37e0*/  FFMA R40, R40, R26, R73 ;  /* 0x0000001a28287223 */ /* 0x000fe40000000049 */
[-C--:B------:R-:W-:Y:S02]  /*37f0*/  FFMA R69, R27, R41.reuse, R60 ;  /* 0x000000291b457223 */ /* 0x080fe4000000003c */
[----:B------:R-:W3:Y:S01]  /*3800*/  LDS.128 R24, [0x5e0] ;  /* 0x0005e000ff187984 */ /* 0x000ee20000000c00 */
[----:B-----5:R-:W-:Y:S02]  /*3810*/  FFMA R61, R48, R41, R61 ;  /* 0x00000029303d7223 */ /* 0x020fe4000000003d */
[C---:B------:R-:W-:Y:S02]  /*3820*/  FFMA R71, R41.reuse, R49, R62 ;  /* 0x0000003129477223 */ /* 0x040fe4000000003e */
[C---:B------:R-:W-:Y:S02]  /*3830*/  FFMA R72, R41.reuse, R50, R63 ;  /* 0x0000003229487223 */ /* 0x040fe4000000003f */
[----:B------:R-:W-:-:S02]  /*3840*/  FFMA R73, R41, R51, R70 ;  /* 0x0000003329497223 */ /* 0x000fc40000000046 */
[----:B------:R-:W5:Y:S01]  /*3850*/  LDS.128 R48, [0x5f0] ;  /* 0x0005f000ff307984 */ /* 0x000f620000000c00 */
[----:B------:R-:W-:Y:S02]  /*3860*/  FFMA R28, R28, R41, R68 ;  /* 0x000000291c1c7223 */ /* 0x000fe40000000044 */
[----:B------:R-:W-:Y:S02]  /*3870*/  FFMA R31, R42, R31, R61 ;  /* 0x0000001f2a1f7223 */ /* 0x000fe4000000003d */
[----:B------:R-:W4:Y:S01]  /*3880*/  LDS.128 R60, [0x600] ;  /* 0x00060000ff3c7984 */ /* 0x000f220000000c00 */
[----:B------:R-:W-:Y:S02]  /*3890*/  FFMA R29, R41, R29, R40 ;  /* 0x0000001d291d7223 */ /* 0x000fe40000000028 */
[----:B0-----:R-:W-:Y:S02]  /*38a0*/  FFMA R40, R32, R42, R71 ;  /* 0x0000002a20287223 */ /* 0x001fe40000000047 */
[----:B------:R-:W-:-:S02]  /*38b0*/  FFMA R72, R42, R33, R72 ;  /* 0x000000212a487223 */ /* 0x000fc40000000048 */
[C---:B------:R-:W-:Y:S02]  /*38c0*/  FFMA R68, R42.reuse, R34, R73 ;  /* 0x000000222a447223 */ /* 0x040fe40000000049 */
[C---:B------:R-:W-:Y:S02]  /*38d0*/  FFMA R41, R42.reuse, R35, R28 ;  /* 0x000000232a297223 */ /* 0x040fe4000000001c */
[----:B------:R-:W0:Y:S01]  /*38e0*/  LDS.128 R32, [0x610] ;  /* 0x00061000ff207984 */ /* 0x000e220000000c00 */
[----:B------:R-:W-:Y:S02]  /*38f0*/  FFMA R30, R42, R30, R69 ;  /* 0x0000001e2a1e7223 */ /* 0x000fe40000000045 */
[----:B-1----:R-:W-:Y:S02]  /*3900*/  FFMA R42, R64, R42, R29 ;  /* 0x0000002a402a7223 */ /* 0x002fe4000000001d */
[----:B------:R-:W-:Y:S02]  /*3910*/  FFMA R70, R43, R66, R31 ;  /* 0x000000422b467223 */ /* 0x000fe4000000001f */
[----:B--2---:R-:W-:-:S02]  /*3920*/  FFMA R52, R52, R43, R72 ;  /* 0x0000002b34347223 */ /* 0x004fc40000000048 */
[C---:B------:R-:W-:Y:S02]  /*3930*/  FFMA R53, R43.reuse, R53, R68 ;  /* 0x000000352b357223 */ /* 0x040fe40000000044 */
[C---:B------:R-:W-:Y:S02]  /*3940*/  FFMA R69, R43.reuse, R65, R30 ;  /* 0x000000412b457223 */ /* 0x040fe4000000001e */
[C---:B------:R-:W-:Y:S01]  /*3950*/  FFMA R71, R43.reuse, R67, R40 ;  /* 0x000000432b477223 */ /* 0x040fe20000000028 */
[----:B------:R-:W-:Y:S01]  /*3960*/  LDS.128 R28, [R19+0xee0] ;  /* 0x000ee000131c7984 */ /* 0x000fe20000000c00 */
[----:B------:R-:W-:-:S03]  /*3970*/  FFMA R68, R43, R54, R41 ;  /* 0x000000362b447223 */ /* 0x000fc60000000029 */
[----:B------:R-:W1:Y:S01]  /*3980*/  LDS.128 R64, [0x620] ;  /* 0x00062000ff407984 */ /* 0x000e620000000c00 */
[----:B------:R-:W-:Y:S02]  /*3990*/  FFMA R73, R43, R55, R42 ;  /* 0x000000372b497223 */ /* 0x000fe4000000002a */
[C---:B---3--:R-:W-:Y:S01]  /*39a0*/  FFMA R57, R36.reuse, R57, R70 ;  /* 0x0000003924397223 */ /* 0x048fe20000000046 */
[----:B------:R-:W2:Y:S01]  /*39b0*/  LDS.128 R40, [0x630] ;  /* 0x00063000ff287984 */ /* 0x000ea20000000c00 */
[C---:B------:R-:W-:Y:S02]  /*39c0*/  FFMA R59, R36.reuse, R59, R52 ;  /* 0x0000003b243b7223 */ /* 0x040fe40000000034 */
[C---:B------:R-:W-:Y:S02]  /*39d0*/  FFMA R70, R36.reuse, R20, R53 ;  /* 0x0000001424467223 */ /* 0x040fe40000000035 */
[C---:B------:R-:W-:Y:S01]  /*39e0*/  FFMA R56, R36.reuse, R56, R69 ;  /* 0x0000003824387223 */ /* 0x040fe20000000045 */
[----:B------:R-:W3:Y:S01]  /*39f0*/  LDS.128 R52, [0x640] ;  /* 0x00064000ff347984 */ /* 0x000ee20000000c00 */
[----:B------:R-:W-:-:S02]  /*3a00*/  FFMA R58, R36, R58, R71 ;  /* 0x0000003a243a7223 */ /* 0x000fc40000000047 */
[C---:B------:R-:W-:Y:S02]  /*3a10*/  FFMA R68, R36.reuse, R21, R68 ;  /* 0x0000001524447223 */ /* 0x040fe40000000044 */
[----:B------:R-:W-:Y:S02]  /*3a20*/  FFMA R36, R36, R22, R73 ;  /* 0x0000001624247223 */ /* 0x000fe40000000049 */
[-C--:B------:R-:W-:Y:S02]  /*3a30*/  FFMA R69, R23, R37.reuse, R56 ;  /* 0x0000002517457223 */ /* 0x080fe40000000038 */
[----:B------:R-:W1:Y:S01]  /*3a40*/  LDS.128 R20, [0x650] ;  /* 0x00065000ff147984 */ /* 0x000e620000000c00 */
[----:B----4-:R-:W-:Y:S02]  /*3a50*/  FFMA R57, R44, R37, R57 ;  /* 0x000000252c397223 */ /* 0x010fe40000000039 */
[C---:B------:R-:W-:Y:S02]  /*3a60*/  FFMA R71, R37.reuse, R45, R58 ;  /* 0x0000002d25477223 */ /* 0x040fe4000000003a */
[----:B------:R-:W-:-:S02]  /*3a70*/  FFMA R72, R37, R46, R59 ;  /* 0x0000002e25487223 */ /* 0x000fc4000000003b */
[C---:B------:R-:W-:Y:S02]  /*3a80*/  FFMA R73, R37.reuse, R47, R70 ;  /* 0x0000002f25497223 */ /* 0x040fe40000000046 */
[----:B------:R-:W4:Y:S01]  /*3a90*/  LDS.128 R44, [0x660] ;  /* 0x00066000ff2c7984 */ /* 0x000f220000000c00 */
[----:B------:R-:W-:Y:S02]  /*3aa0*/  FFMA R24, R24, R37, R68 ;  /* 0x0000002518187223 */ /* 0x000fe40000000044 */
[----:B------:R-:W-:Y:S02]  /*3ab0*/  FFMA R27, R38, R27, R57 ;  /* 0x0000001b261b7223 */ /* 0x000fe40000000039 */
[----:B------:R-:W3:Y:S01]  /*3ac0*/  LDS.128 R56, [0x670] ;  /* 0x00067000ff387984 */ /* 0x000ee20000000c00 */
[----:B------:R-:W-:Y:S02]  /*3ad0*/  FFMA R25, R37, R25, R36 ;  /* 0x0000001925197223 */ /* 0x000fe40000000024 */
[----:B-----5:R-:W-:-:S02]  /*3ae0*/  FFMA R36, R48, R38, R71 ;  /* 0x0000002630247223 */ /* 0x020fc40000000047 */
[C---:B------:R-:W-:Y:S02]  /*3af0*/  FFMA R72, R38.reuse, R49, R72 ;  /* 0x0000003126487223 */ /* 0x040fe40000000048 */
[C---:B------:R-:W-:Y:S02]  /*3b00*/  FFMA R68, R38.reuse, R50, R73 ;  /* 0x0000003226447223 */ /* 0x040fe40000000049 */
[C---:B------:R-:W-:Y:S02]  /*3b10*/  FFMA R37, R38.reuse, R51, R24 ;  /* 0x0000003326257223 */ /* 0x040fe40000000018 */
[----:B------:R-:W5:Y:S01]  /*3b20*/  LDS.128 R48, [0x680] ;  /* 0x00068000ff307984 */ /* 0x000f620000000c00 */
[----:B------:R-:W-:Y:S02]  /*3b30*/  FFMA R26, R38, R26, R69 ;  /* 0x0000001a261a7223 */ /* 0x000fe40000000045 */
[----:B------:R-:W-:Y:S02]  /*3b40*/  FFMA R38, R60, R38, R25 ;  /* 0x000000263c267223 */ /* 0x000fe40000000019 */
[----:B------:R-:W-:-:S02]  /*3b50*/  FFMA R69, R39, R61, R26 ;  /* 0x0000003d27457223 */ /* 0x000fc4000000001a */
[C---:B------:R-:W-:Y:S02]  /*3b60*/  FFMA R70, R39.reuse, R62, R27 ;  /* 0x0000003e27467223 */ /* 0x040fe4000000001b */
[C---:B------:R-:W-:Y:S01]  /*3b70*/  FFMA R71, R39.reuse, R63, R36 ;  /* 0x0000003f27477223 */ /* 0x040fe20000000024 */
[----:B------:R-:W-:Y:S01]  /*3b80*/  LDS.128 R24, [R19+0xef0] ;  /* 0x000ef00013187984 */ /* 0x000fe20000000c00 */
[C---:B0-----:R-:W-:Y:S02]  /*3b90*/  FFMA R73, R39.reuse, R33, R68 ;  /* 0x0000002127497223 */ /* 0x041fe40000000044 */
[----:B------:R-:W-:Y:S01]  /*3ba0*/  FFMA R72, R32, R39, R72 ;  /* 0x0000002720487223 */ /* 0x000fe20000000048 */
[----:B------:R-:W0:Y:S01]  /*3bb0*/  LDS.128 R60, [0x690] ;  /* 0x00069000ff3c7984 */ /* 0x000e220000000c00 */
[C---:B------:R-:W-:Y:S02]  /*3bc0*/  FFMA R68, R39.reuse, R34, R37 ;  /* 0x0000002227447223 */ /* 0x040fe40000000025 */
[----:B------:R-:W-:-:S02]  /*3bd0*/  FFMA R75, R39, R35, R38 ;  /* 0x00000023274b7223 */ /* 0x000fc40000000026 */
[----:B------:R-:W0:Y:S01]  /*3be0*/  LDS.128 R32, [0x6a0] ;  /* 0x0006a000ff207984 */ /* 0x000e220000000c00 */
[C---:B-1----:R-:W-:Y:S02]  /*3bf0*/  FFMA R64, R28.reuse, R64, R69 ;  /* 0x000000401c407223 */ /* 0x042fe40000000045 */
[C---:B------:R-:W-:Y:S01]  /*3c00*/  FFMA R65, R28.reuse, R65, R70 ;  /* 0x000000411c417223 */ /* 0x040fe20000000046 */
[----:B------:R-:W1:Y:S01]  /*3c10*/  LDS.128 R36, [0x6b0] ;  /* 0x0006b000ff247984 */ /* 0x000e620000000c00 */
[C---:B------:R-:W-:Y:S02]  /*3c20*/  FFMA R66, R28.reuse, R66, R71 ;  /* 0x000000421c427223 */ /* 0x040fe40000000047 */
[C---:B------:R-:W-:Y:S02]  /*3c30*/  FFMA R67, R28.reuse, R67, R72 ;  /* 0x000000431c437223 */ /* 0x040fe40000000048 */
[C---:B--2---:R-:W-:Y:S02]  /*3c40*/  FFMA R70, R28.reuse, R40, R73 ;  /* 0x000000281c467223 */ /* 0x044fe40000000049 */
[----:B------:R-:W-:-:S02]  /*3c50*/  FFMA R68, R28, R41, R68 ;  /* 0x000000291c447223 */ /* 0x000fc40000000044 */
[----:B------:R-:W-:Y:S02]  /*3c60*/  FFMA R28, R28, R42, R75 ;  /* 0x0000002a1c1c7223 */ /* 0x000fe4000000004b */
[-C--:B------:R-:W-:Y:S02]  /*3c70*/  FFMA R69, R43, R29.reuse, R64 ;  /* 0x0000001d2b457223 */ /* 0x080fe40000000040 */
[----:B---3--:R-:W-:Y:S01]  /*3c80*/  FFMA R65, R52, R29, R65 ;  /* 0x0000001d34417223 */ /* 0x008fe20000000041 */
[----:B------:R-:W2:Y:S01]  /*3c90*/  LDS.128 R40, [0x6c0] ;  /* 0x0006c000ff287984 */ /* 0x000ea20000000c00 */
[C---:B------:R-:W-:Y:S02]  /*3ca0*/  FFMA R71, R29.reuse, R53, R66 ;  /* 0x000000351d477223 */ /* 0x040fe40000000042 */
[C---:B------:R-:W-:Y:S02]  /*3cb0*/  FFMA R72, R29.reuse, R54, R67 ;  /* 0x000000361d487223 */ /* 0x040fe40000000043 */
[----:B------:R-:W-:-:S02]  /*3cc0*/  FFMA R73, R29, R55, R70 ;  /* 0x000000371d497223 */ /* 0x000fc40000000046 */
[----:B------:R-:W-:Y:S01]  /*3cd0*/  FFMA R20, R20, R29, R68 ;  /* 0x0000001d14147223 */ /* 0x000fe20000000044 */
[----:B------:R-:W3:Y:S01]  /*3ce0*/  LDS.128 R52, [0x6d0] ;  /* 0x0006d000ff347984 */ /* 0x000ee20000000c00 */
[----:B------:R-:W-:-:S03]  /*3cf0*/  FFMA R23, R30, R23, R65 ;  /* 0x000000171e177223 */ /* 0x000fc60000000041 */
[----:B------:R-:W1:Y:S01]  /*3d00*/  LDS.128 R64, [0x6e0] ;  /* 0x0006e000ff407984 */ /* 0x000e620000000c00 */
[----:B------:R-:W-:Y:S02]  /*3d10*/  FFMA R21, R29, R21, R28 ;  /* 0x000000151d157223 */ /* 0x000fe4000000001c */
[----:B----4-:R-:W-:Y:S02]  /*3d20*/  FFMA R28, R44, R30, R71 ;  /* 0x0000001e2c1c7223 */ /* 0x010fe40000000047 */
[C---:B------:R-:W-:Y:S02]  /*3d30*/  FFMA R72, R30.reuse, R45, R72 ;  /* 0x0000002d1e487223 */ /* 0x040fe40000000048 */
[C---:B------:R-:W-:Y:S02]  /*3d40*/  FFMA R68, R30.reuse, R46, R73 ;  /* 0x0000002e1e447223 */ /* 0x040fe40000000049 */
[C---:B------:R-:W-:Y:S02]  /*3d50*/  FFMA R29, R30.reuse, R47, R20 ;  /* 0x0000002f1e1d7223 */ /* 0x040fe40000000014 */
[----:B------:R-:W4:Y:S01]  /*3d60*/  LDS.128 R44, [0x6f0] ;  /* 0x0006f000ff2c7984 */ /* 0x000f220000000c00 */
[----:B------:R-:W-:-:S02]  /*3d70*/  FFMA R22, R30, R22, R69 ;  /* 0x000000161e167223 */ /* 0x000fc40000000045 */
[----:B------:R-:W-:Y:S02]  /*3d80*/  FFMA R30, R56, R30, R21 ;  /* 0x0000001e381e7223 */ /* 0x000fe40000000015 */
[C---:B------:R-:W-:Y:S02]  /*3d90*/  FFMA R69, R31.reuse, R57, R22 ;  /* 0x000000391f457223 */ /* 0x040fe40000000016 */
[C---:B------:R-:W-:Y:S02]  /*3da0*/  FFMA R70, R31.reuse, R58, R23 ;  /* 0x0000003a1f467223 */ /* 0x040fe40000000017 */
[C---:B------:R-:W-:Y:S01]  /*3db0*/  FFMA R71, R31.reuse, R59, R28 ;  /* 0x0000003b1f477223 */ /* 0x040fe2000000001c */
[----:B------:R-:W-:Y:S01]  /*3dc0*/  LDS.128 R20, [R19+0xf00] ;  /* 0x000f000013147984 */ /* 0x000fe20000000c00 */
[C---:B-----5:R-:W-:Y:S02]  /*3dd0*/  FFMA R49, R31.reuse, R49, R68 ;  /* 0x000000311f317223 */ /* 0x060fe40000000044 */
[----:B------:R-:W-:Y:S01]  /*3de0*/  FFMA R48, R48, R31, R72 ;  /* 0x0000001f30307223 */ /* 0x000fe20000000048 */
[----:B------:R-:W5:Y:S01]  /*3df0*/  LDS.128 R56, [0x700] ;  /* 0x00070000ff387984 */ /* 0x000f620000000c00 */
[----:B------:R-:W-:-:S02]  /*3e00*/  FFMA R68, R31, R50, R29 ;  /* 0x000000321f447223 */ /* 0x000fc4000000001d */
[----:B------:R-:W-:Y:S02]  /*3e10*/  FFMA R73, R31, R51, R30 ;  /* 0x000000331f497223 */ /* 0x000fe4000000001e */
[----:B------:R-:W4:Y:S01]  /*3e20*/  LDS.128 R28, [0x710] ;  /* 0x00071000ff1c7984 */ /* 0x000f220000000c00 */
[C---:B0-----:R-:W-:Y:S02]  /*3e30*/  FFMA R61, R24.reuse, R61, R70 ;  /* 0x0000003d183d7223 */ /* 0x041fe40000000046 */
[C---:B------:R-:W-:Y:S02]  /*3e40*/  FFMA R63, R24.reuse, R63, R48 ;  /* 0x0000003f183f7223 */ /* 0x040fe40000000030 */
[C---:B------:R-:W-:Y:S02]  /*3e50*/  FFMA R70, R24.reuse, R32, R49 ;  /* 0x0000002018467223 */ /* 0x040fe40000000031 */
[C---:B------:R-:W-:Y:S01]  /*3e60*/  FFMA R60, R24.reuse, R60, R69 ;  /* 0x0000003c183c7223 */ /* 0x040fe20000000045 */
[----:B------:R-:W0:Y:S01]  /*3e70*/  LDS.128 R48, [0x720] ;  /* 0x00072000ff307984 */ /* 0x000e220000000c00 */
[----:B------:R-:W-:-:S02]  /*3e80*/  FFMA R62, R24, R62, R71 ;  /* 0x0000003e183e7223 */ /* 0x000fc40000000047 */
[C---:B------:R-:W-:Y:S02]  /*3e90*/  FFMA R68, R24.reuse, R33, R68 ;  /* 0x0000002118447223 */ /* 0x040fe40000000044 */
[----:B------:R-:W-:Y:S02]  /*3ea0*/  FFMA R24, R24, R34, R73 ;  /* 0x0000002218187223 */ /* 0x000fe40000000049 */
[-C--:B------:R-:W-:Y:S02]  /*3eb0*/  FFMA R69, R35, R25.reuse, R60 ;  /* 0x0000001923457223 */ /* 0x080fe4000000003c */
[----:B------:R-:W0:Y:S01]  /*3ec0*/  LDS.128 R32, [0x730] ;  /* 0x00073000ff207984 */ /* 0x000e220000000c00 */
[----:B-1----:R-:W-:Y:S02]  /*3ed0*/  FFMA R61, R36, R25, R61 ;  /* 0x00000019243d7223 */ /* 0x002fe4000000003d */
[C---:B------:R-:W-:Y:S02]  /*3ee0*/  FFMA R71, R25.reuse, R37, R62 ;  /* 0x0000002519477223 */ /* 0x040fe4000000003e */
[----:B------:R-:W-:-:S02]  /*3ef0*/  FFMA R72, R25, R38, R63 ;  /* 0x0000002619487223 */ /* 0x000fc4000000003f */
[C---:B------:R-:W-:Y:S02]  /*3f00*/  FFMA R73, R25.reuse, R39, R70 ;  /* 0x0000002719497223 */ /* 0x040fe40000000046 */
[----:B------:R-:W1:Y:S01]  /*3f10*/  LDS.128 R36, [0x740] ;  /* 0x00074000ff247984 */ /* 0x000e620000000c00 */
[----:B--2---:R-:W-:Y:S02]  /*3f20*/  FFMA R40, R40, R25, R68 ;  /* 0x0000001928287223 */ /* 0x004fe40000000044 */
[C---:B------:R-:W-:Y:S02]  /*3f30*/  FFMA R43, R26.reuse, R43, R61 ;  /* 0x0000002b1a2b7223 */ /* 0x040fe4000000003d */
[----:B------:R-:W-:Y:S01]  /*3f40*/  FFMA R41, R25, R41, R24 ;  /* 0x0000002919297223 */ /* 0x000fe20000000018 */
[----:B------:R-:W2:Y:S01]  /*3f50*/  LDS.128 R60, [0x750] ;  /* 0x00075000ff3c7984 */ /* 0x000ea20000000c00 */
[----:B------:R-:W-:Y:S02]  /*3f60*/  FFMA R42, R26, R42, R69 ;  /* 0x0000002a1a2a7223 */ /* 0x000fe40000000045 */
[----:B---3--:R-:W-:-:S02]  /*3f70*/  FFMA R24, R52, R26, R71 ;  /* 0x0000001a34187223 */ /* 0x008fc40000000047 */
[C---:B------:R-:W-:Y:S02]  /*3f80*/  FFMA R72, R26.reuse, R53, R72 ;  /* 0x000000351a487223 */ /* 0x040fe40000000048 */
[C---:B------:R-:W-:Y:S02]  /*3f90*/  FFMA R68, R26.reuse, R54, R73 ;  /* 0x000000361a447223 */ /* 0x040fe40000000049 */
[----:B------:R-:W-:Y:S02]  /*3fa0*/  FFMA R25, R26, R55, R40 ;  /* 0x000000371a197223 */ /* 0x000fe40000000028 */
[----:B------:R-:W-:Y:S01]  /*3fb0*/  FFMA R26, R64, R26, R41 ;  /* 0x0000001a401a7223 */ /* 0x000fe20000000029 */
[----:B------:R-:W3:Y:S01]  /*3fc0*/  LDS.128 R52, [0x760] ;  /* 0x00076000ff347984 */ /* 0x000ee20000000c00 */
[C---:B------:R-:W-:Y:S02]  /*3fd0*/  FFMA R69, R27.reuse, R65, R42 ;  /* 0x000000411b457223 */ /* 0x040fe4000000002a */
[----:B------:R-:W-:-:S02]  /*3fe0*/  FFMA R70, R27, R66, R43 ;  /* 0x000000421b467223 */ /* 0x000fc4000000002b */
[C---:B------:R-:W-:Y:S01]  /*3ff0*/  FFMA R71, R27.reuse, R67, R24 ;  /* 0x000000431b477223 */ /* 0x040fe20000000018 */
[----:B------:R-:W-:Y:S01]  /*4000*/  LDS.128 R40, [R19+0xf10] ;  /* 0x000f100013287984 */ /* 0x000fe20000000c00 */
[C---:B----4-:R-:W-:Y:S02]  /*4010*/  FFMA R45, R27.reuse, R45, R68 ;  /* 0x0000002d1b2d7223 */ /* 0x050fe40000000044 */
[----:B------:R-:W-:Y:S01]  /*4020*/  FFMA R44, R44, R27, R72 ;  /* 0x0000001b2c2c7223 */ /* 0x000fe20000000048 */
[----:B------:R-:W4:Y:S01]  /*4030*/  LDS.128 R64, [0x770] ;  /* 0x00077000ff407984 */ /* 0x000f220000000c00 */
[C---:B------:R-:W-:Y:S02]  /*4040*/  FFMA R68, R27.reuse, R46, R25 ;  /* 0x0000002e1b447223 */ /* 0x040fe40000000019 */
[----:B------:R-:W-:Y:S02]  /*4050*/  FFMA R73, R27, R47, R26 ;  /* 0x0000002f1b497223 */ /* 0x000fe4000000001a */
[----:B------:R-:W2:Y:S01]  /*4060*/  LDS.128 R24, [0x780] ;  /* 0x00078000ff187984 */ /* 0x000ea20000000c00 */
[----:B-----5:R-:W-:-:S02]  /*4070*/  FFMA R57, R20, R57, R70 ;  /* 0x0000003914397223 */ /* 0x020fc40000000046 */
[C---:B------:R-:W-:Y:S02]  /*4080*/  FFMA R59, R20.reuse, R59, R44 ;  /* 0x0000003b143b7223 */ /* 0x040fe4000000002c */
[C---:B------:R-:W-:Y:S02]  /*4090*/  FFMA R70, R20.reuse, R28, R45 ;  /* 0x0000001c14467223 */ /* 0x040fe4000000002d */
[C---:B------:R-:W-:Y:S01]  /*40a0*/  FFMA R56, R20.reuse, R56, R69 ;  /* 0x0000003814387223 */ /* 0x040fe20000000045 */
[----:B------:R-:W5:Y:S01]  /*40b0*/  LDS.128 R44, [0x790] ;  /* 0x00079000ff2c7984 */ /* 0x000f620000000c00 */
[C---:B------:R-:W-:Y:S02]  /*40c0*/  FFMA R58, R20.reuse, R58, R71 ;  /* 0x0000003a143a7223 */ /* 0x040fe40000000047 */
[C---:B------:R-:W-:Y:S02]  /*40d0*/  FFMA R68, R20.reuse, R29, R68 ;  /* 0x0000001d14447223 */ /* 0x040fe40000000044 */
[----:B------:R-:W-:-:S02]  /*40e0*/  FFMA R20, R20, R30, R73 ;  /* 0x0000001e14147223 */ /* 0x000fc40000000049 */
[-C--:B------:R-:W-:Y:S02]  /*40f0*/  FFMA R69, R31, R21.reuse, R56 ;  /* 0x000000151f457223 */ /* 0x080fe40000000038 */
[----:B------:R-:W4:Y:S01]  /*4100*/  LDS.128 R28, [0x7a0] ;  /* 0x0007a000ff1c7984 */ /* 0x000f220000000c00 */
[----:B0-----:R-:W-:Y:S02]  /*4110*/  FFMA R57, R48, R21, R57 ;  /* 0x0000001530397223 */ /* 0x001fe40000000039 */
[C---:B------:R-:W-:Y:S02]  /*4120*/  FFMA R71, R21.reuse, R49, R58 ;  /* 0x0000003115477223 */ /* 0x040fe4000000003a */
[C---:B------:R-:W-:Y:S02]  /*4130*/  FFMA R72, R21.reuse, R50, R59 ;  /* 0x0000003215487223 */ /* 0x040fe4000000003b */
[----:B------:R-:W-:Y:S02]  /*4140*/  FFMA R73, R21, R51, R70 ;  /* 0x0000003315497223 */ /* 0x000fe40000000046 */
[----:B------:R-:W0:Y:S01]  /*4150*/  LDS.128 R48, [0x7b0] ;  /* 0x0007b000ff307984 */ /* 0x000e220000000c00 */
[----:B------:R-:W-:-:S02]  /*4160*/  FFMA R32, R32, R21, R68 ;  /* 0x0000001520207223 */ /* 0x000fc40000000044 */
[----:B------:R-:W-:Y:S02]  /*4170*/  FFMA R35, R22, R35, R57 ;  /* 0x0000002316237223 */ /* 0x000fe40000000039 */
[----:B------:R-:W0:Y:S01]  /*4180*/  LDS.128 R56, [0x7c0] ;  /* 0x0007c000ff387984 */ /* 0x000e220000000c00 */
[----:B------:R-:W-:Y:S02]  /*4190*/  FFMA R33, R21, R33, R20 ;  /* 0x0000002115217223 */ /* 0x000fe40000000014 */
[----:B-1----:R-:W-:Y:S02]  /*41a0*/  FFMA R20, R36, R22, R71 ;  /* 0x0000001624147223 */ /* 0x002fe40000000047 */
[C---:B------:R-:W-:Y:S02]  /*41b0*/  FFMA R72, R22.reuse, R37, R72 ;  /* 0x0000002516487223 */ /* 0x040fe40000000048 */
[C---:B------:R-:W-:Y:S02]  /*41c0*/  FFMA R68, R22.reuse, R38, R73 ;  /* 0x0000002616447223 */ /* 0x040fe40000000049 */
[----:B------:R-:W-:-:S02]  /*41d0*/  FFMA R21, R22, R39, R32 ;  /* 0x0000002716157223 */ /* 0x000fc40000000020 */
[----:B------:R-:W-:Y:S01]  /*41e0*/  FFMA R34, R22, R34, R69 ;  /* 0x0000002216227223 */ /* 0x000fe20000000045 */
[----:B------:R-:W1:Y:S01]  /*41f0*/  LDS.128 R36, [0x7d0] ;  /* 0x0007d000ff247984 */ /* 0x000e620000000c00 */
[----:B--2---:R-:W-:Y:S02]  /*4200*/  FFMA R22, R60, R22, R33 ;  /* 0x000000163c167223 */ /* 0x004fe40000000021 */
[C---:B------:R-:W-:Y:S02]  /*4210*/  FFMA R69, R23.reuse, R61, R34 ;  /* 0x0000003d17457223 */ /* 0x040fe40000000022 */
[C---:B------:R-:W-:Y:S02]  /*4220*/  FFMA R70, R23.reuse, R62, R35 ;  /* 0x0000003e17467223 */ /* 0x040fe40000000023 */
[C---:B------:R-:W-:Y:S01]  /*4230*/  FFMA R71, R23.reuse, R63, R20 ;  /* 0x0000003f17477223 */ /* 0x040fe20000000014 */
[----:B------:R-:W-:Y:S01]  /*4240*/  LDS.128 R32, [R19+0xf20] ;  /* 0x000f200013207984 */ /* 0x000fe20000000c00 */
[----:B---3--:R-:W-:-:S03]  /*4250*/  FFMA R53, R23, R53, R68 ;  /* 0x0000003517357223 */ /* 0x008fc60000000044 */
[----:B------:R-:W2:Y:S01]  /*4260*/  LDS.128 R60, [0x7e0] ;  /* 0x0007e000ff3c7984 */ /* 0x000ea20000000c00 */
[----:B------:R-:W-:Y:S02]  /*4270*/  FFMA R52, R52, R23, R72 ;  /* 0x0000001734347223 */ /* 0x000fe40000000048 */
[C---:B------:R-:W-:Y:S02]  /*4280*/  FFMA R68, R23.reuse, R54, R21 ;  /* 0x0000003617447223 */ /* 0x040fe40000000015 */
[----:B------:R-:W-:Y:S02]  /*4290*/  FFMA R73, R23, R55, R22 ;  /* 0x0000003717497223 */ /* 0x000fe40000000016 */
[----:B------:R-:W3:Y:S01]  /*42a0*/  LDS.128 R20, [0x7f0] ;  /* 0x0007f000ff147984 */ /* 0x000ee20000000c00 */
[C---:B----4-:R-:W-:Y:S02]  /*42b0*/  FFMA R65, R40.reuse, R65, R70 ;  /* 0x0000004128417223 */ /* 0x050fe40000000046 */
[----:B------:R-:W-:-:S02]  /*42c0*/  FFMA R67, R40, R67, R52 ;  /* 0x0000004328437223 */ /* 0x000fc40000000034 */
[C---:B------:R-:W-:Y:S02]  /*42d0*/  FFMA R70, R40.reuse, R24, R53 ;  /* 0x0000001828467223 */ /* 0x040fe40000000035 */
[C---:B------:R-:W-:Y:S01]  /*42e0*/  FFMA R64, R40.reuse, R64, R69 ;  /* 0x0000004028407223 */ /* 0x040fe20000000045 */
[----:B------:R-:W4:Y:S01]  /*42f0*/  LDS.128 R52, [0x800] ;  /* 0x00080000ff347984 */ /* 0x000f220000000c00 */
[C---:B------:R-:W-:Y:S02]  /*4300*/  FFMA R66, R40.reuse, R66, R71 ;  /* 0x0000004228427223 */ /* 0x040fe40000000047 */
[C---:B------:R-:W-:Y:S02]  /*4310*/  FFMA R68, R40.reuse, R25, R68 ;  /* 0x0000001928447223 */ /* 0x040fe40000000044 */
[----:B------:R-:W-:Y:S02]  /*4320*/  FFMA R40, R40, R26, R73 ;  /* 0x0000001a28287223 */ /* 0x000fe40000000049 */
[----:B------:R-:W-:-:S02]  /*4330*/  FFMA R69, R27, R41, R64 ;  /* 0x000000291b457223 */ /* 0x000fc40000000040 */
[----:B------:R-:W2:Y:S01]  /*4340*/  LDS.128 R24, [0x810] ;  /* 0x00081000ff187984 */ /* 0x000ea20000000c00 */
[----:B-----5:R-:W-:Y:S02]  /*4350*/  FFMA R65, R44, R41, R65 ;  /* 0x000000292c417223 */ /* 0x020fe40000000041 */
[C---:B------:R-:W-:Y:S02]  /*4360*/  FFMA R71, R41.reuse, R45, R66 ;  /* 0x0000002d29477223 */ /* 0x040fe40000000042 */
[C---:B------:R-:W-:Y:S02]  /*4370*/  FFMA R72, R41.reuse, R46, R67 ;  /* 0x0000002e29487223 */ /* 0x040fe40000000043 */
[----:B------:R-:W-:Y:S02]  /*4380*/  FFMA R73, R41, R47, R70 ;  /* 0x0000002f29497223 */ /* 0x000fe40000000046 */
[----:B------:R-:W5:Y:S01]  /*4390*/  LDS.128 R44, [0x820] ;  /* 0x00082000ff2c7984 */ /* 0x000f620000000c00 */
[----:B------:R-:W-:-:S02]  /*43a0*/  FFMA R28, R28, R41, R68 ;  /* 0x000000291c1c7223 */ /* 0x000fc40000000044 */
[----:B------:R-:W-:Y:S02]  /*43b0*/  FFMA R31, R42, R31, R65 ;  /* 0x0000001f2a1f7223 */ /* 0x000fe40000000041 */
[----:B------:R-:W3:Y:S01]  /*43c0*/  LDS.128 R64, [0x830] ;  /* 0x00083000ff407984 */ /* 0x000ee20000000c00 */
[----:B------:R-:W-:Y:S02]  /*43d0*/  FFMA R29, R41, R29, R40 ;  /* 0x0000001d291d7223 */ /* 0x000fe40000000028 */
[----:B0-----:R-:W-:Y:S02]  /*43e0*/  FFMA R40, R48, R42, R71 ;  /* 0x0000002a30287223 */ /* 0x001fe40000000047 */
[C---:B------:R-:W-:Y:S02]  /*43f0*/  FFMA R72, R42.reuse, R49, R72 ;  /* 0x000000312a487223 */ /* 0x040fe40000000048 */
[C---:B------:R-:W-:Y:S02]  /*4400*/  FFMA R68, R42.reuse, R50, R73 ;  /* 0x000000322a447223 */ /* 0x040fe40000000049 */
[----:B------:R-:W-:-:S02]  /*4410*/  FFMA R41, R42, R51, R28 ;  /* 0x000000332a297223 */ /* 0x000fc4000000001c */
[----:B------:R-:W0:Y:S01]  /*4420*/  LDS.128 R48, [0x840] ;  /* 0x00084000ff307984 */ /* 0x000e220000000c00 */
[----:B------:R-:W-:Y:S02]  /*4430*/  FFMA R30, R42, R30, R69 ;  /* 0x0000001e2a1e7223 */ /* 0x000fe40000000045 */
[----:B------:R-:W-:Y:S02]  /*4440*/  FFMA R42, R56, R42, R29 ;  /* 0x0000002a382a7223 */ /* 0x000fe4000000001d */
[C---:B------:R-:W-:Y:S02]  /*4450*/  FFMA R69, R43.reuse, R57, R30 ;  /* 0x000000392b457223 */ /* 0x040fe4000000001e */
[C---:B------:R-:W-:Y:S02]  /*4460*/  FFMA R70, R43.reuse, R58, R31 ;  /* 0x0000003a2b467223 */ /* 0x040fe4000000001f */
[C---:B------:R-:W-:Y:S01]  /*4470*/  FFMA R71, R43.reuse, R59, R40 ;  /* 0x0000003b2b477223 */ /* 0x040fe20000000028 */
[----:B------:R-:W-:Y:S01]  /*4480*/  LDS.128 R28, [R19+0xf30] ;  /* 0x000f3000131c7984 */ /* 0x000fe20000000c00 */
[----:B-1----:R-:W-:-:S02]  /*4490*/  FFMA R73, R43, R37, R68 ;  /* 0x000000252b497223 */ /* 0x002fc40000000044 */
[----:B------:R-:W-:Y:S01]  /*44a0*/  FFMA R72, R36, R43, R72 ;  /* 0x0000002b24487223 */ /* 0x000fe20000000048 */
[----:B------:R-:W1:Y:S01]  /*44b0*/  LDS.128 R56, [0x850] ;  /* 0x00085000ff387984 */ /* 0x000e620000000c00 */
[C---:B------:R-:W-:Y:S02]  /*44c0*/  FFMA R68, R43.reuse, R38, R41 ;  /* 0x000000262b447223 */ /* 0x040fe40000000029 */
[----:B------:R-:W-:Y:S02]  /*44d0*/  FFMA R75, R43, R39, R42 ;  /* 0x000000272b4b7223 */ /* 0x000fe4000000002a */
[----:B------:R-:W0:Y:S01]  /*44e0*/  LDS.128 R36, [0x860] ;  /* 0x00086000ff247984 */ /* 0x000e220000000c00 */
[----:B--2---:R-:W-:-:S03]  /*44f0*/  FFMA R60, R32, R60, R69 ;  /* 0x0000003c203c7223 */ /* 0x004fc60000000045 */
[----:B------:R-:W2:Y:S01]  /*4500*/  LDS.128 R40, [0x870] ;  /* 0x00087000ff287984 */ /* 0x000ea20000000c00 */
[C---:B------:R-:W-:Y:S02]  /*4510*/  FFMA R61, R32.reuse, R61, R70 ;  /* 0x0000003d203d7223 */ /* 0x040fe40000000046 */
[C---:B------:R-:W-:Y:S02]  /*4520*/  FFMA R62, R32.reuse, R62, R71 ;  /* 0x0000003e203e7223 */ /* 0x040fe40000000047 */
[C---:B------:R-:W-:Y:S02]  /*4530*/  FFMA R63, R32.reuse, R63, R72 ;  /* 0x0000003f203f7223 */ /* 0x040fe40000000048 */
[C---:B---3--:R-:W-:Y:S02]  /*4540*/  FFMA R70, R32.reuse, R20, R73 ;  /* 0x0000001420467223 */ /* 0x048fe40000000049 */
[C---:B------:R-:W-:Y:S02]  /*4550*/  FFMA R68, R32.reuse, R21, R68 ;  /* 0x0000001520447223 */ /* 0x040fe40000000044 */
[----:B------:R-:W-:-:S02]  /*4560*/  FFMA R32, R32, R22, R75 ;  /* 0x0000001620207223 */ /* 0x000fc4000000004b */
[-C--:B------:R-:W-:Y:S02]  /*4570*/  FFMA R69, R23, R33.reuse, R60 ;  /* 0x0000002117457223 */ /* 0x080fe4000000003c */
[----:B------:R-:W3:Y:S01]  /*4580*/  LDS.128 R20, [0x880] ;  /* 0x00088000ff147984 */ /* 0x000ee20000000c00 */
[----:B----4-:R-:W-:Y:S02]  /*4590*/  FFMA R61, R52, R33, R61 ;  /* 0x00000021343d7223 */ /* 0x010fe4000000003d */
[C---:B------:R-:W-:Y:S02]  /*45a0*/  FFMA R71, R33.reuse, R53, R62 ;  /* 0x0000003521477223 */ /* 0x040fe4000000003e */
[C---:B------:R-:W-:Y:S02]  /*45b0*/  FFMA R72, R33.reuse, R54, R63 ;  /* 0x0000003621487223 */ /* 0x040fe4000000003f */
[----:B------:R-:W-:Y:S02]  /*45c0*/  FFMA R73, R33, R55, R70 ;  /* 0x0000003721497223 */ /* 0x000fe40000000046 */
[----:B------:R-:W4:Y:S01]  /*45d0*/  LDS.128 R52, [0x890] ;  /* 0x00089000ff347984 */ /* 0x000f220000000c00 */
[----:B------:R-:W-:-:S02]  /*45e0*/  FFMA R24, R24, R33, R68 ;  /* 0x0000002118187223 */ /* 0x000fc40000000044 */
[----:B------:R-:W-:Y:S02]  /*45f0*/  FFMA R27, R34, R27, R61 ;  /* 0x0000001b221b7223 */ /* 0x000fe4000000003d */
[----:B------:R-:W2:Y:S01]  /*4600*/  LDS.128 R60, [0x8a0] ;  /* 0x0008a000ff3c7984 */ /* 0x000ea20000000c00 */
[----:B------:R-:W-:Y:S02]  /*4610*/  FFMA R25, R33, R25, R32 ;  /* 0x0000001921197223 */ /* 0x000fe40000000020 */
[----:B-----5:R-:W-:Y:S02]  /*4620*/  FFMA R32, R44, R34, R71 ;  /* 0x000000222c207223 */ /* 0x020fe40000000047 */
[C---:B------:R-:W-:Y:S02]  /*4630*/  FFMA R72, R34.reuse, R45, R72 ;  /* 0x0000002d22487223 */ /* 0x040fe40000000048 */
[C---:B------:R-:W-:Y:S02]  /*4640*/  FFMA R68, R34.reuse, R46, R73 ;  /* 0x0000002e22447223 */ /* 0x040fe40000000049 */
[----:B------:R-:W-:-:S02]  /*4650*/  FFMA R33, R34, R47, R24 ;  /* 0x0000002f22217223 */ /* 0x000fc40000000018 */
[----:B------:R-:W5:Y:S01]  /*4660*/  LDS.128 R44, [0x8b0] ;  /* 0x0008b000ff2c7984 */ /* 0x000f620000000c00 */
[----:B------:R-:W-:Y:S02]  /*4670*/  FFMA R26, R34, R26, R69 ;  /* 0x0000001a221a7223 */ /* 0x000fe40000000045 */
[----:B------:R-:W-:Y:S02]  /*4680*/  FFMA R34, R64, R34, R25 ;  /* 0x0000002240227223 */ /* 0x000fe40000000019 */
[C---:B------:R-:W-:Y:S02]  /*4690*/  FFMA R69, R35.reuse, R65, R26 ;  /* 0x0000004123457223 */ /* 0x040fe4000000001a */
[C---:B------:R-:W-:Y:S02]  /*46a0*/  FFMA R70, R35.reuse, R66, R27 ;  /* 0x0000004223467223 */ /* 0x040fe4000000001b */
[C---:B------:R-:W-:Y:S01]  /*46b0*/  FFMA R71, R35.reuse, R67, R32 ;  /* 0x0000004323477223 */ /* 0x040fe20000000020 */
[----:B------:R-:W-:Y:S01]  /*46c0*/  LDS.128 R24, [R19+0xf40] ;  /* 0x000f400013187984 */ /* 0x000fe20000000c00 */
[----:B0-----:R-:W-:-:S02]  /*46d0*/  FFMA R49, R35, R49, R68 ;  /* 0x0000003123317223 */ /* 0x001fc40000000044 */
[----:B------:R-:W-:Y:S01]  /*46e0*/  FFMA R48, R48, R35, R72 ;  /* 0x0000002330307223 */ /* 0x000fe20000000048 */
[----:B------:R-:W0:Y:S01]  /*46f0*/  LDS.128 R64, [0x8c0] ;  /* 0x0008c000ff407984 */ /* 0x000e220000000c00 */
[C---:B------:R-:W-:Y:S02]  /*4700*/  FFMA R68, R35.reuse, R50, R33 ;  /* 0x0000003223447223 */ /* 0x040fe40000000021 */
[----:B------:R-:W-:Y:S02]  /*4710*/  FFMA R73, R35, R51, R34 ;  /* 0x0000003323497223 */ /* 0x000fe40000000022 */
[----:B------:R-:W0:Y:S01]  /*4720*/  LDS.128 R32, [0x8d0] ;  /* 0x0008d000ff207984 */ /* 0x000e220000000c00 */
[C---:B-1----:R-:W-:Y:S02]  /*4730*/  FFMA R57, R28.reuse, R57, R70 ;  /* 0x000000391c397223 */ /* 0x042fe40000000046 */
[C---:B------:R-:W-:Y:S02]  /*4740*/  FFMA R56, R28.reuse, R56, R69 ;  /* 0x000000381c387223 */ /* 0x040fe40000000045 */
[----:B------:R-:W-:-:S02]  /*4750*/  FFMA R59, R28, R59, R48 ;  /* 0x0000003b1c3b7223 */ /* 0x000fc40000000030 */
[C---:B------:R-:W-:Y:S02]  /*4760*/  FFMA R70, R28.reuse, R36, R49 ;  /* 0x000000241c467223 */ /* 0x040fe40000000031 */
[----:B------:R-:W1:Y:S01]  /*4770*/  LDS.128 R48, [0x8e0] ;  /* 0x0008e000ff307984 */ /* 0x000e620000000c00 */
[C---:B------:R-:W-:Y:S02]  /*4780*/  FFMA R58, R28.reuse, R58, R71 ;  /* 0x0000003a1c3a7223 */ /* 0x040fe40000000047 */
[C---:B------:R-:W-:Y:S02]  /*4790*/  FFMA R68, R28.reuse, R37, R68 ;  /* 0x000000251c447223 */ /* 0x040fe40000000044 */
[----:B------:R-:W-:Y:S02]  /*47a0*/  FFMA R28, R28, R38, R73 ;  /* 0x000000261c1c7223 */ /* 0x000fe40000000049 */
[-C--:B------:R-:W-:Y:S02]  /*47b0*/  FFMA R69, R39, R29.reuse, R56 ;  /* 0x0000001d27457223 */ /* 0x080fe40000000038 */
[----:B--2---:R-:W-:Y:S01]  /*47c0*/  FFMA R57, R40, R29, R57 ;  /* 0x0000001d28397223 */ /* 0x004fe20000000039 */
[----:B------:R-:W2:Y:S01]  /*47d0*/  LDS.128 R36, [0x8f0] ;  /* 0x0008f000ff247984 */ /* 0x000ea20000000c00 */
[----:B------:R-:W-:-:S02]  /*47e0*/  FFMA R71, R29, R41, R58 ;  /* 0x000000291d477223 */ /* 0x000fc4000000003a */
[C---:B------:R-:W-:Y:S02]  /*47f0*/  FFMA R72, R29.reuse, R42, R59 ;  /* 0x0000002a1d487223 */ /* 0x040fe4000000003b */
[----:B------:R-:W-:Y:S02]  /*4800*/  FFMA R73, R29, R43, R70 ;  /* 0x0000002b1d497223 */ /* 0x000fe40000000046 */
[----:B---3--:R-:W-:Y:S01]  /*4810*/  FFMA R20, R20, R29, R68 ;  /* 0x0000001d14147223 */ /* 0x008fe20000000044 */
        /* <DEDUP_REMOVED lines=37> */
[----:B------:R-:W-:Y:S02]  /*4a70*/  FFMA R37, R25, R37, R24 ;  /* 0x0000002519257223 */ /* 0x000fe40000000018 */
[C---:B------:R-:W-:Y:S02]  /*4a80*/  FFMA R39, R26.reuse, R39, R65 ;  /* 0x000000271a277223 */ /* 0x040fe40000000041 */
[----:B------:R-:W-:Y:S01]  /*4a90*/  FFMA R38, R26, R38, R69 ;  /* 0x000000261a267223 */ /* 0x000fe20000000045 */
[----:B------:R-:W2:Y:S01]  /*4aa0*/  LDS.128 R64, [0x980] ;  /* 0x00098000ff407984 */ /* 0x000ea20000000c00 */
        /* <DEDUP_REMOVED lines=39> */
[----:B------:R-:W1:Y:S01]  /*4d20*/  LDS.128 R48, [0xa00] ;  /* 0x000a0000ff307984 */ /* 0x000e620000000c00 */
[----:B------:R-:W-:Y:S02]  /*4d30*/  FFMA R34, R22, R34, R69 ;  /* 0x0000002216227223 */ /* 0x000fe40000000045 */
[----:B--2---:R-:W-:Y:S02]  /*4d40*/  FFMA R22, R64, R22, R33 ;  /* 0x0000001640167223 */ /* 0x004fe40000000021 */
[C---:B------:R-:W-:Y:S02]  /*4d50*/  FFMA R70, R23.reuse, R66, R35 ;  /* 0x0000004217467223 */ /* 0x040fe40000000023 */
[----:B---3--:R-:W-:Y:S02]  /*4d60*/  FFMA R40, R40, R23, R72 ;  /* 0x0000001728287223 */ /* 0x008fe40000000048 */
[C---:B------:R-:W-:Y:S02]  /*4d70*/  FFMA R41, R23.reuse, R41, R68 ;  /* 0x0000002917297223 */ /* 0x040fe40000000044 */
[----:B------:R-:W-:-:S02]  /*4d80*/  FFMA R69, R23, R65, R34 ;  /* 0x0000004117457223 */ /* 0x000fc40000000022 */
[C---:B------:R-:W-:Y:S01]  /*4d90*/  FFMA R71, R23.reuse, R67, R20 ;  /* 0x0000004317477223 */ /* 0x040fe20000000014 */
[----:B------:R-:W-:Y:S01]  /*4da0*/  LDS.128 R32, [R19+0xf70] ;  /* 0x000f700013207984 */ /* 0x000fe20000000c00 */
[C---:B------:R-:W-:Y:S02]  /*4db0*/  FFMA R68, R23.reuse, R42, R21 ;  /* 0x0000002a17447223 */ /* 0x040fe40000000015 */
[----:B------:R-:W-:Y:S01]  /*4dc0*/  FFMA R73, R23, R43, R22 ;  /* 0x0000002b17497223 */ /* 0x000fe20000000016 */
[----:B------:R-:W2:Y:S01]  /*4dd0*/  LDS.128 R64, [0xa10] ;  /* 0x000a1000ff407984 */ /* 0x000ea20000000c00 */
[C---:B----4-:R-:W-:Y:S02]  /*4de0*/  FFMA R57, R36.reuse, R57, R70 ;  /* 0x0000003924397223 */ /* 0x050fe40000000046 */
[C---:B------:R-:W-:Y:S01]  /*4df0*/  FFMA R59, R36.reuse, R59, R40 ;  /* 0x0000003b243b7223 */ /* 0x040fe20000000028 */
[----:B------:R-:W3:Y:S01]  /*4e00*/  LDS.128 R20, [0xa20] ;  /* 0x000a2000ff147984 */ /* 0x000ee20000000c00 */
[----:B------:R-:W-:-:S02]  /*4e10*/  FFMA R70, R36, R24, R41 ;  /* 0x0000001824467223 */ /* 0x000fc40000000029 */
[C---:B------:R-:W-:Y:S01]  /*4e20*/  FFMA R56, R36.reuse, R56, R69 ;  /* 0x0000003824387223 */ /* 0x040fe20000000045 */
[----:B------:R-:W4:Y:S01]  /*4e30*/  LDS.128 R40, [0xa30] ;  /* 0x000a3000ff287984 */ /* 0x000f220000000c00 */
[C---:B------:R-:W-:Y:S02]  /*4e40*/  FFMA R58, R36.reuse, R58, R71 ;  /* 0x0000003a243a7223 */ /* 0x040fe40000000047 */
[C---:B------:R-:W-:Y:S02]  /*4e50*/  FFMA R68, R36.reuse, R25, R68 ;  /* 0x0000001924447223 */ /* 0x040fe40000000044 */
[----:B------:R-:W-:Y:S02]  /*4e60*/  FFMA R36, R36, R26, R73 ;  /* 0x0000001a24247223 */ /* 0x000fe40000000049 */
[-C--:B------:R-:W-:Y:S02]  /*4e70*/  FFMA R69, R27, R37.reuse, R56 ;  /* 0x000000251b457223 */ /* 0x080fe40000000038 */
[----:B------:R-:W2:Y:S01]  /*4e80*/  LDS.128 R24, [0xa40] ;  /* 0x000a4000ff187984 */ /* 0x000ea20000000c00 */
[----:B-----5:R-:W-:-:S02]  /*4e90*/  FFMA R57, R52, R37, R57 ;  /* 0x0000002534397223 */ /* 0x020fc40000000039 */
[C---:B------:R-:W-:Y:S02]  /*4ea0*/  FFMA R71, R37.reuse, R53, R58 ;  /* 0x0000003525477223 */ /* 0x040fe4000000003a */
[C---:B------:R-:W-:Y:S02]  /*4eb0*/  FFMA R72, R37.reuse, R54, R59 ;  /* 0x0000003625487223 */ /* 0x040fe4000000003b */
[C---:B------:R-:W-:Y:S02]  /*4ec0*/  FFMA R73, R37.reuse, R55, R70 ;  /* 0x0000003725497223 */ /* 0x040fe40000000046 */
[----:B------:R-:W5:Y:S01]  /*4ed0*/  LDS.128 R52, [0xa50] ;  /* 0x000a5000ff347984 */ /* 0x000f620000000c00 */
[----:B------:R-:W-:Y:S02]  /*4ee0*/  FFMA R28, R28, R37, R68 ;  /* 0x000000251c1c7223 */ /* 0x000fe40000000044 */
[----:B------:R-:W-:Y:S02]  /*4ef0*/  FFMA R31, R38, R31, R57 ;  /* 0x0000001f261f7223 */ /* 0x000fe40000000039 */
[----:B------:R-:W4:Y:S01]  /*4f00*/  LDS.128 R56, [0xa60] ;  /* 0x000a6000ff387984 */ /* 0x000f220000000c00 */
[----:B------:R-:W-:-:S02]  /*4f10*/  FFMA R29, R37, R29, R36 ;  /* 0x0000001d251d7223 */ /* 0x000fc40000000024 */
[----:B0-----:R-:W-:Y:S02]  /*4f20*/  FFMA R36, R44, R38, R71 ;  /* 0x000000262c247223 */ /* 0x001fe40000000047 */
[C---:B------:R-:W-:Y:S02]  /*4f30*/  FFMA R72, R38.reuse, R45, R72 ;  /* 0x0000002d26487223 */ /* 0x040fe40000000048 */
[C---:B------:R-:W-:Y:S02]  /*4f40*/  FFMA R68, R38.reuse, R46, R73 ;  /* 0x0000002e26447223 */ /* 0x040fe40000000049 */
[C---:B------:R-:W-:Y:S02]  /*4f50*/  FFMA R37, R38.reuse, R47, R28 ;  /* 0x0000002f26257223 */ /* 0x040fe4000000001c */
[----:B------:R-:W0:Y:S01]  /*4f60*/  LDS.128 R44, [0xa70] ;  /* 0x000a7000ff2c7984 */ /* 0x000e220000000c00 */
[----:B------:R-:W-:Y:S02]  /*4f70*/  FFMA R30, R38, R30, R69 ;  /* 0x0000001e261e7223 */ /* 0x000fe40000000045 */
[----:B------:R-:W-:-:S02]  /*4f80*/  FFMA R38, R60, R38, R29 ;  /* 0x000000263c267223 */ /* 0x000fc4000000001d */
[C---:B------:R-:W-:Y:S02]  /*4f90*/  FFMA R69, R39.reuse, R61, R30 ;  /* 0x0000003d27457223 */ /* 0x040fe4000000001e */
[C---:B------:R-:W-:Y:S02]  /*4fa0*/  FFMA R70, R39.reuse, R62, R31 ;  /* 0x0000003e27467223 */ /* 0x040fe4000000001f */
[C---:B------:R-:W-:Y:S01]  /*4fb0*/  FFMA R71, R39.reuse, R63, R36 ;  /* 0x0000003f27477223 */ /* 0x040fe20000000024 */
[----:B------:R-:W-:Y:S01]  /*4fc0*/  LDS.128 R28, [R19+0xf80] ;  /* 0x000f8000131c7984 */ /* 0x000fe20000000c00 */
[C---:B-1----:R-:W-:Y:S02]  /*4fd0*/  FFMA R49, R39.reuse, R49, R68 ;  /* 0x0000003127317223 */ /* 0x042fe40000000044 */
[----:B------:R-:W-:Y:S01]  /*4fe0*/  FFMA R48, R48, R39, R72 ;  /* 0x0000002730307223 */ /* 0x000fe20000000048 */
[----:B------:R-:W1:Y:S01]  /*4ff0*/  LDS.128 R60, [0xa80] ;  /* 0x000a8000ff3c7984 */ /* 0x000e620000000c00 */
[----:B------:R-:W-:-:S02]  /*5000*/  FFMA R68, R39, R50, R37 ;  /* 0x0000003227447223 */ /* 0x000fc40000000025 */
[----:B------:R-:W-:Y:S02]  /*5010*/  FFMA R73, R39, R51, R38 ;  /* 0x0000003327497223 */ /* 0x000fe40000000026 */
[----:B------:R-:W0:Y:S01]  /*5020*/  LDS.128 R36, [0xa90] ;  /* 0x000a9000ff247984 */ /* 0x000e220000000c00 */
[C---:B--2---:R-:W-:Y:S02]  /*5030*/  FFMA R64, R32.reuse, R64, R69 ;  /* 0x0000004020407223 */ /* 0x044fe40000000045 */
[C---:B------:R-:W-:Y:S02]  /*5040*/  FFMA R65, R32.reuse, R65, R70 ;  /* 0x0000004120417223 */ /* 0x040fe40000000046 */
[C---:B------:R-:W-:Y:S02]  /*5050*/  FFMA R67, R32.reuse, R67, R48 ;  /* 0x0000004320437223 */ /* 0x040fe40000000030 */
[C---:B---3--:R-:W-:Y:S02]  /*5060*/  FFMA R70, R32.reuse, R20, R49 ;  /* 0x0000001420467223 */ /* 0x048fe40000000031 */
[C---:B------:R-:W-:Y:S01]  /*5070*/  FFMA R66, R32.reuse, R66, R71 ;  /* 0x0000004220427223 */ /* 0x040fe20000000047 */
[----:B------:R-:W2:Y:S01]  /*5080*/  LDS.128 R48, [0xaa0] ;  /* 0x000aa000ff307984 */ /* 0x000ea20000000c00 */
[----:B------:R-:W-:-:S02]  /*5090*/  FFMA R68, R32, R21, R68 ;  /* 0x0000001520447223 */ /* 0x000fc40000000044 */
[----:B------:R-:W-:Y:S02]  /*50a0*/  FFMA R32, R32, R22, R73 ;  /* 0x0000001620207223 */ /* 0x000fe40000000049 */
[-C--:B------:R-:W-:Y:S02]  /*50b0*/  FFMA R69, R23, R33.reuse, R64 ;  /* 0x0000002117457223 */ /* 0x080fe40000000040 */
[----:B----4-:R-:W-:Y:S01]  /*50c0*/  FFMA R65, R40, R33, R65 ;  /* 0x0000002128417223 */ /* 0x010fe20000000041 */
[----:B------:R-:W3:Y:S01]  /*50d0*/  LDS.128 R20, [0xab0] ;  /* 0x000ab000ff147984 */ /* 0x000ee20000000c00 */
[C---:B------:R-:W-:Y:S02]  /*50e0*/  FFMA R71, R33.reuse, R41, R66 ;  /* 0x0000002921477223 */ /* 0x040fe40000000042 */
[C---:B------:R-:W-:Y:S02]  /*50f0*/  FFMA R72, R33.reuse, R42, R67 ;  /* 0x0000002a21487223 */ /* 0x040fe40000000043 */
[----:B------:R-:W-:-:S02]  /*5100*/  FFMA R73, R33, R43, R70 ;  /* 0x0000002b21497223 */ /* 0x000fc40000000046 */
[----:B------:R-:W-:Y:S01]  /*5110*/  FFMA R24, R24, R33, R68 ;  /* 0x0000002118187223 */ /* 0x000fe20000000044 */
[----:B------:R-:W4:Y:S01]  /*5120*/  LDS.128 R40, [0xac0] ;  /* 0x000ac000ff287984 */ /* 0x000f220000000c00 */
[----:B------:R-:W-:-:S03]  /*5130*/  FFMA R27, R34, R27, R65 ;  /* 0x0000001b221b7223 */ /* 0x000fc60000000041 */
[----:B------:R-:W2:Y:S01]  /*5140*/  LDS.128 R64, [0xad0] ;  /* 0x000ad000ff407984 */ /* 0x000ea20000000c00 */
[----:B------:R-:W-:Y:S02]  /*5150*/  FFMA R25, R33, R25, R32 ;  /* 0x0000001921197223 */ /* 0x000fe40000000020 */
[----:B-----5:R-:W-:Y:S02]  /*5160*/  FFMA R32, R52, R34, R71 ;  /* 0x0000002234207223 */ /* 0x020fe40000000047 */
[C---:B------:R-:W-:Y:S02]  /*5170*/  FFMA R72, R34.reuse, R53, R72 ;  /* 0x0000003522487223 */ /* 0x040fe40000000048 */
[C---:B------:R-:W-:Y:S02]  /*5180*/  FFMA R68, R34.reuse, R54, R73 ;  /* 0x0000003622447223 */ /* 0x040fe40000000049 */
[C---:B------:R-:W-:Y:S02]  /*5190*/  FFMA R33, R34.reuse, R55, R24 ;  /* 0x0000003722217223 */ /* 0x040fe40000000018 */
[----:B------:R-:W5:Y:S01]  /*51a0*/  LDS.128 R52, [0xae0] ;  /* 0x000ae000ff347984 */ /* 0x000f620000000c00 */
[----:B------:R-:W-:-:S02]  /*51b0*/  FFMA R26, R34, R26, R69 ;  /* 0x0000001a221a7223 */ /* 0x000fc40000000045 */
[----:B------:R-:W-:Y:S02]  /*51c0*/  FFMA R34, R56, R34, R25 ;  /* 0x0000002238227223 */ /* 0x000fe40000000019 */
[C---:B------:R-:W-:Y:S02]  /*51d0*/  FFMA R69, R35.reuse, R57, R26 ;  /* 0x0000003923457223 */ /* 0x040fe4000000001a */
[C---:B------:R-:W-:Y:S02]  /*51e0*/  FFMA R70, R35.reuse, R58, R27 ;  /* 0x0000003a23467223 */ /* 0x040fe4000000001b */
[C---:B------:R-:W-:Y:S01]  /*51f0*/  FFMA R71, R35.reuse, R59, R32 ;  /* 0x0000003b23477223 */ /* 0x040fe20000000020 */
[----:B------:R-:W-:Y:S01]  /*5200*/  LDS.128 R24, [R19+0xf90] ;  /* 0x000f900013187984 */ /* 0x000fe20000000c00 */
[C---:B0-----:R-:W-:Y:S02]  /*5210*/  FFMA R45, R35.reuse, R45, R68 ;  /* 0x0000002d232d7223 */ /* 0x041fe40000000044 */
[----:B------:R-:W-:Y:S01]  /*5220*/  FFMA R44, R44, R35, R72 ;  /* 0x000000232c2c7223 */ /* 0x000fe20000000048 */
[----:B------:R-:W0:Y:S01]  /*5230*/  LDS.128 R56, [0xaf0] ;  /* 0x000af000ff387984 */ /* 0x000e220000000c00 */
[----:B------:R-:W-:-:S02]  /*5240*/  FFMA R68, R35, R46, R33 ;  /* 0x0000002e23447223 */ /* 0x000fc40000000021 */
[----:B------:R-:W-:Y:S02]  /*5250*/  FFMA R73, R35, R47, R34 ;  /* 0x0000002f23497223 */ /* 0x000fe40000000022 */
[----:B------:R-:W0:Y:S01]  /*5260*/  LDS.128 R32, [0xb00] ;  /* 0x000b0000ff207984 */ /* 0x000e220000000c00 */
[C---:B-1----:R-:W-:Y:S02]  /*5270*/  FFMA R61, R28.reuse, R61, R70 ;  /* 0x0000003d1c3d7223 */ /* 0x042fe40000000046 */
[C---:B------:R-:W-:Y:S02]  /*5280*/  FFMA R63, R28.reuse, R63, R44 ;  /* 0x0000003f1c3f7223 */ /* 0x040fe4000000002c */
[C---:B------:R-:W-:Y:S02]  /*5290*/  FFMA R70, R28.reuse, R36, R45 ;  /* 0x000000241c467223 */ /* 0x040fe4000000002d */
[----:B------:R-:W1:Y:S01]  /*52a0*/  LDS.128 R44, [0xb10] ;  /* 0x000b1000ff2c7984 */ /* 0x000e620000000c00 */
[----:B------:R-:W-:-:S02]  /*52b0*/  FFMA R60, R28, R60, R69 ;  /* 0x0000003c1c3c7223 */ /* 0x000fc40000000045 */
        /* <DEDUP_REMOVED lines=8> */
[C---:B------:R-:W-:Y:S02]  /*5340*/  FFMA R73, R29.reuse, R51, R70 ;  /* 0x000000331d497223 */ /* 0x040fe40000000046 */
[----:B---3--:R-:W-:Y:S01]  /*5350*/  FFMA R20, R20, R29, R68 ;  /* 0x0000001d14147223 */ /* 0x008fe20000000044 */
[----:B------:R-:W3:Y:S01]  /*5360*/  LDS.128 R48, [0xb30] ;  /* 0x000b3000ff307984 */ /* 0x000ee20000000c00 */
[----:B------:R-:W-:Y:S02]  /*5370*/  FFMA R21, R29, R21, R28 ;  /* 0x000000151d157223 */ /* 0x000fe4000000001c */
[C---:B------:R-:W-:Y:S02]  /*5380*/  FFMA R23, R30.reuse, R23, R61 ;  /* 0x000000171e177223 */ /* 0x040fe4000000003d */
[----:B------:R-:W-:Y:S01]  /*5390*/  FFMA R22, R30, R22, R69 ;  /* 0x000000161e167223 */ /* 0x000fe20000000045 */
[----:B------:R-:W1:Y:S01]  /*53a0*/  LDS.128 R60, [0xb40] ;  /* 0x000b4000ff3c7984 */ /* 0x000e620000000c00 */
[----:B----4-:R-:W-:-:S02]  /*53b0*/  FFMA R28, R40, R30, R71 ;  /* 0x0000001e281c7223 */ /* 0x010fc40000000047 */
[C---:B------:R-:W-:Y:S02]  /*53c0*/  FFMA R72, R30.reuse, R41, R72 ;  /* 0x000000291e487223 */ /* 0x040fe40000000048 */
[C---:B------:R-:W-:Y:S02]  /*53d0*/  FFMA R68, R30.reuse, R42, R73 ;  /* 0x0000002a1e447223 */ /* 0x040fe40000000049 */
[----:B------:R-:W-:Y:S02]  /*53e0*/  FFMA R29, R30, R43, R20 ;  /* 0x0000002b1e1d7223 */ /* 0x000fe40000000014 */
[----:B------:R-:W-:Y:S01]  /*53f0*/  FFMA R30, R64, R30, R21 ;  /* 0x0000001e401e7223 */ /* 0x000fe20000000015 */
[----:B------:R-:W4:Y:S01]  /*5400*/  LDS.128 R40, [0xb50] ;  /* 0x000b5000ff287984 */ /* 0x000f220000000c00 */
[C---:B------:R-:W-:Y:S02]  /*5410*/  FFMA R69, R31.reuse, R65, R22 ;  /* 0x000000411f457223 */ /* 0x040fe40000000016 */
[----:B------:R-:W-:-:S02]  /*5420*/  FFMA R70, R31, R66, R23 ;  /* 0x000000421f467223 */ /* 0x000fc40000000017 */
[C---:B------:R-:W-:Y:S01]  /*5430*/  FFMA R71, R31.reuse, R67, R28 ;  /* 0x000000431f477223 */ /* 0x040fe2000000001c */
[----:B------:R-:W-:Y:S01]  /*5440*/  LDS.128 R20, [R19+0xfa0] ;  /* 0x000fa00013147984 */ /* 0x000fe20000000c00 */
[C---:B-----5:R-:W-:Y:S02]  /*5450*/  FFMA R53, R31.reuse, R53, R68 ;  /* 0x000000351f357223 */ /* 0x060fe40000000044 */
        /* <DEDUP_REMOVED lines=8> */
[C---:B------:R-:W-:Y:S01]  /*54e0*/  FFMA R56, R24.reuse, R56, R69 ;  /* 0x0000003818387223 */ /* 0x040fe20000000045 */
[----:B------:R-:W0:Y:S01]  /*54f0*/  LDS.128 R52, [0xb80] ;  /* 0x000b8000ff347984 */ /* 0x000e220000000c00 */
[C---:B------:R-:W-:Y:S02]  /*5500*/  FFMA R58, R24.reuse, R58, R71 ;  /* 0x0000003a183a7223 */ /* 0x040fe40000000047 */
[C---:B------:R-:W-:Y:S02]  /*5510*/  FFMA R68, R24.reuse, R33, R68 ;  /* 0x0000002118447223 */ /* 0x040fe40000000044 */
[----:B------:R-:W-:-:S02]  /*5520*/  FFMA R24, R24, R34, R73 ;  /* 0x0000002218187223 */ /* 0x000fc40000000049 */
[-C--:B------:R-:W-:Y:S02]  /*5530*/  FFMA R69, R35, R25.reuse, R56 ;  /* 0x0000001923457223 */ /* 0x080fe40000000038 */
[----:B------:R-:W0:Y:S01]  /*5540*/  LDS.128 R32, [0xb90] ;  /* 0x000b9000ff207984 */ /* 0x000e220000000c00 */
[----:B-1----:R-:W-:Y:S02]  /*5550*/  FFMA R57, R44, R25, R57 ;  /* 0x000000192c397223 */ /* 0x002fe40000000039 */
[C---:B------:R-:W-:Y:S02]  /*5560*/  FFMA R71, R25.reuse, R45, R58 ;  /* 0x0000002d19477223 */ /* 0x040fe4000000003a */
[C---:B------:R-:W-:Y:S02]  /*5570*/  FFMA R72, R25.reuse, R46, R59 ;  /* 0x0000002e19487223 */ /* 0x040fe4000000003b */
[----:B------:R-:W-:Y:S02]  /*5580*/  FFMA R73, R25, R47, R70 ;  /* 0x0000002f19497223 */ /* 0x000fe40000000046 */
[----:B------:R-:W1:Y:S01]  /*5590*/  LDS.128 R44, [0xba0] ;  /* 0x000ba000ff2c7984 */ /* 0x000e620000000c00 */
[----:B--2---:R-:W-:-:S02]  /*55a0*/  FFMA R36, R36, R25, R68 ;  /* 0x0000001924247223 */ /* 0x004fc40000000044 */
[----:B------:R-:W-:Y:S02]  /*55b0*/  FFMA R37, R25, R37, R24 ;  /* 0x0000002519257223 */ /* 0x000fe40000000018 */
[C---:B------:R-:W-:Y:S02]  /*55c0*/  FFMA R39, R26.reuse, R39, R57 ;  /* 0x000000271a277223 */ /* 0x040fe40000000039 */
[C---:B------:R-:W-:Y:S01]  /*55d0*/  FFMA R38, R26.reuse, R38, R69 ;  /* 0x000000261a267223 */ /* 0x040fe20000000045 */
[----:B------:R-:W2:Y:S01]  /*55e0*/  LDS.128 R56, [0xbb0] ;  /* 0x000bb000ff387984 */ /* 0x000ea20000000c00 */
[C---:B---3--:R-:W-:Y:S02]  /*55f0*/  FFMA R72, R26.reuse, R49, R72 ;  /* 0x000000311a487223 */ /* 0x048fe40000000048 */
[----:B------:R-:W-:Y:S02]  /*5600*/  FFMA R68, R26, R50, R73 ;  /* 0x000000321a447223 */ /* 0x000fe40000000049 */
[----:B------:R-:W-:-:S02]  /*5610*/  FFMA R24, R48, R26, R71 ;  /* 0x0000001a30187223 */ /* 0x000fc40000000047 */
[----:B------:R-:W-:Y:S02]  /*5620*/  FFMA R25, R26, R51, R36 ;  /* 0x000000331a197223 */ /* 0x000fe40000000024 */
[----:B------:R-:W-:Y:S01]  /*5630*/  FFMA R26, R60, R26, R37 ;  /* 0x0000001a3c1a7223 */ /* 0x000fe20000000025 */
[----:B------:R-:W3:Y:S01]  /*5640*/  LDS.128 R48, [0xbc0] ;  /* 0x000bc000ff307984 */ /* 0x000ee20000000c00 */
[C---:B------:R-:W-:Y:S02]  /*5650*/  FFMA R70, R27.reuse, R62, R39 ;  /* 0x0000003e1b467223 */ /* 0x040fe40000000027 */
[----:B----4-:R-:W-:Y:S02]  /*5660*/  FFMA R40, R40, R27, R72 ;  /* 0x0000001b28287223 */ /* 0x010fe40000000048 */
[C---:B------:R-:W-:Y:S02]  /*5670*/  FFMA R41, R27.reuse, R41, R68 ;  /* 0x000000291b297223 */ /* 0x040fe40000000044 */
[----:B------:R-:W-:-:S02]  /*5680*/  FFMA R69, R27, R61, R38 ;  /* 0x0000003d1b457223 */ /* 0x000fc40000000026 */
[C---:B------:R-:W-:Y:S01]  /*5690*/  FFMA R71, R27.reuse, R63, R24 ;  /* 0x0000003f1b477223 */ /* 0x040fe20000000018 */
[----:B------:R-:W-:Y:S01]  /*56a0*/  LDS.128 R36, [R19+0xfb0] ;  /* 0x000fb00013247984 */ /* 0x000fe20000000c00 */
[C---:B------:R-:W-:Y:S02]  /*56b0*/  FFMA R68, R27.reuse, R42, R25 ;  /* 0x0000002a1b447223 */ /* 0x040fe40000000019 */
[----:B------:R-:W-:Y:S01]  /*56c0*/  FFMA R73, R27, R43, R26 ;  /* 0x0000002b1b497223 */ /* 0x000fe2000000001a */
[----:B------:R-:W4:Y:S01]  /*56d0*/  LDS.128 R60, [0xbd0] ;  /* 0x000bd000ff3c7984 */ /* 0x000f220000000c00 */
[C---:B-----5:R-:W-:Y:S02]  /*56e0*/  FFMA R65, R20.reuse, R65, R70 ;  /* 0x0000004114417223 */ /* 0x060fe40000000046 */
[C---:B------:R-:W-:Y:S01]  /*56f0*/  FFMA R67, R20.reuse, R67, R40 ;  /* 0x0000004314437223 */ /* 0x040fe20000000028 */
[----:B------:R-:W5:Y:S01]  /*5700*/  LDS.128 R24, [0xbe0] ;  /* 0x000be000ff187984 */ /* 0x000f620000000c00 */
[----:B------:R-:W-:-:S02]  /*5710*/  FFMA R70, R20, R28, R41 ;  /* 0x0000001c14467223 */ /* 0x000fc40000000029 */
[C---:B------:R-:W-:Y:S01]  /*5720*/  FFMA R64, R20.reuse, R64, R69 ;  /* 0x0000004014407223 */ /* 0x040fe20000000045 */
[----:B------:R-:W3:Y:S01]  /*5730*/  LDS.128 R40, [0xbf0] ;  /* 0x000bf000ff287984 */ /* 0x000ee20000000c00 */
        /* <DEDUP_REMOVED lines=10> */
[----:B------:R-:W-:Y:S02]  /*57e0*/  FFMA R32, R32, R21, R68 ;  /* 0x0000001520207223 */ /* 0x000fe40000000044 */
[----:B------:R-:W-:Y:S02]  /*57f0*/  FFMA R35, R22, R35, R65 ;  /* 0x0000002316237223 */ /* 0x000fe40000000041 */
[----:B------:R-:W0:Y:S01]  /*5800*/  LDS.128 R64, [0xc20] ;  /* 0x000c2000ff407984 */ /* 0x000e220000000c00 */
[----:B------:R-:W-:-:S02]  /*5810*/  FFMA R33, R21, R33, R20 ;  /* 0x0000002115217223 */ /* 0x000fc40000000014 */
[----:B-1----:R-:W-:Y:S02]  /*5820*/  FFMA R20, R44, R22, R71 ;  /* 0x000000162c147223 */ /* 0x002fe40000000047 */
[C---:B------:R-:W-:Y:S02]  /*5830*/  FFMA R72, R22.reuse, R45, R72 ;  /* 0x0000002d16487223 */ /* 0x040fe40000000048 */
[C---:B------:R-:W-:Y:S02]  /*5840*/  FFMA R68, R22.reuse, R46, R73 ;  /* 0x0000002e16447223 */ /* 0x040fe40000000049 */
[C---:B------:R-:W-:Y:S02]  /*5850*/  FFMA R21, R22.reuse, R47, R32 ;  /* 0x0000002f16157223 */ /* 0x040fe40000000020 */
[----:B------:R-:W1:Y:S01]  /*5860*/  LDS.128 R44, [0xc30] ;  /* 0x000c3000ff2c7984 */ /* 0x000e620000000c00 */
[----:B------:R-:W-:Y:S02]  /*5870*/  FFMA R34, R22, R34, R69 ;  /* 0x0000002216227223 */ /* 0x000fe40000000045 */
[----:B--2---:R-:W-:-:S02]  /*5880*/  FFMA R22, R56, R22, R33 ;  /* 0x0000001638167223 */ /* 0x004fc40000000021 */
[C---:B------:R-:W-:Y:S02]  /*5890*/  FFMA R69, R23.reuse, R57, R34 ;  /* 0x0000003917457223 */ /* 0x040fe40000000022 */
[C---:B------:R-:W-:Y:S02]  /*58a0*/  FFMA R70, R23.reuse, R58, R35 ;  /* 0x0000003a17467223 */ /* 0x040fe40000000023 */
[----:B---3--:R-:W-:Y:S01]  /*58b0*/  FFMA R48, R48, R23, R72 ;  /* 0x0000001730307223 */ /* 0x008fe20000000048 */
[----:B------:R-:W-:Y:S01]  /*58c0*/  LDS.128 R32, [R19+0xfc0] ;  /* 0x000fc00013207984 */ /* 0x000fe20000000c00 */
[C---:B------:R-:W-:Y:S02]  /*58d0*/  FFMA R49, R23.reuse, R49, R68 ;  /* 0x0000003117317223 */ /* 0x040fe40000000044 */
[C---:B------:R-:W-:Y:S02]  /*58e0*/  FFMA R71, R23.reuse, R59, R20 ;  /* 0x0000003b17477223 */ /* 0x040fe40000000014 */
[----:B------:R-:W2:Y:S01]  /*58f0*/  LDS.128 R56, [0xc40] ;  /* 0x000c4000ff387984 */ /* 0x000ea20000000c00 */
[----:B------:R-:W-:-:S02]  /*5900*/  FFMA R68, R23, R50, R21 ;  /* 0x0000003217447223 */ /* 0x000fc40000000015 */
[----:B------:R-:W-:Y:S02]  /*5910*/  FFMA R73, R23, R51, R22 ;  /* 0x0000003317497223 */ /* 0x000fe40000000016 */
[C---:B----4-:R-:W-:Y:S01]  /*5920*/  FFMA R60, R36.reuse, R60, R69 ;  /* 0x0000003c243c7223 */ /* 0x050fe20000000045 */
[----:B------:R-:W3:Y:S01]  /*5930*/  LDS.128 R20, [0xc50] ;  /* 0x000c5000ff147984 */ /* 0x000ee20000000c00 */
[C---:B------:R-:W-:Y:S02]  /*5940*/  FFMA R61, R36.reuse, R61, R70 ;  /* 0x0000003d243d7223 */ /* 0x040fe40000000046 */
[C---:B------:R-:W-:Y:S02]  /*5950*/  FFMA R63, R36.reuse, R63, R48 ;  /* 0x0000003f243f7223 */ /* 0x040fe40000000030 */
[C---:B-----5:R-:W-:Y:S02]  /*5960*/  FFMA R70, R36.reuse, R24, R49 ;  /* 0x0000001824467223 */ /* 0x060fe40000000031 */
[C---:B------:R-:W-:Y:S01]  /*5970*/  FFMA R62, R36.reuse, R62, R71 ;  /* 0x0000003e243e7223 */ /* 0x040fe20000000047 */
[----:B------:R-:W4:Y:S01]  /*5980*/  LDS.128 R48, [0xc60] ;  /* 0x000c6000ff307984 */ /* 0x000f220000000c00 */
[----:B------:R-:W-:-:S02]  /*5990*/  FFMA R68, R36, R25, R68 ;  /* 0x0000001924447223 */ /* 0x000fc40000000044 */
[----:B------:R-:W-:Y:S02]  /*59a0*/  FFMA R36, R36, R26, R73 ;  /* 0x0000001a24247223 */ /* 0x000fe40000000049 */
[-C--:B------:R-:W-:Y:S02]  /*59b0*/  FFMA R69, R27, R37.reuse, R60 ;  /* 0x000000251b457223 */ /* 0x080fe4000000003c */
[----:B------:R-:W-:Y:S01]  /*59c0*/  FFMA R61, R40, R37, R61 ;  /* 0x00000025283d7223 */ /* 0x000fe2000000003d */
[----:B------:R-:W5:Y:S01]  /*59d0*/  LDS.128 R24, [0xc70] ;  /* 0x000c7000ff187984 */ /* 0x000f620000000c00 */
[C---:B------:R-:W-:Y:S02]  /*59e0*/  FFMA R71, R37.reuse, R41, R62 ;  /* 0x0000002925477223 */ /* 0x040fe4000000003e */
[C---:B------:R-:W-:Y:S02]  /*59f0*/  FFMA R72, R37.reuse, R42, R63 ;  /* 0x0000002a25487223 */ /* 0x040fe4000000003f */
[----:B------:R-:W-:-:S02]  /*5a00*/  FFMA R73, R37, R43, R70 ;  /* 0x0000002b25497223 */ /* 0x000fc40000000046 */
[----:B------:R-:W3:Y:S01]  /*5a10*/  LDS.128 R40, [0xc80] ;  /* 0x000c8000ff287984 */ /* 0x000ee20000000c00 */
[----:B------:R-:W-:Y:S02]  /*5a20*/  FFMA R31, R38, R31, R61 ;  /* 0x0000001f261f7223 */ /* 0x000fe4000000003d */
[----:B------:R-:W-:Y:S01]  /*5a30*/  FFMA R28, R28, R37, R68 ;  /* 0x000000251c1c7223 */ /* 0x000fe20000000044 */
[----:B------:R-:W4:Y:S01]  /*5a40*/  LDS.128 R60, [0xc90] ;  /* 0x000c9000ff3c7984 */ /* 0x000f220000000c00 */
[----:B------:R-:W-:Y:S02]  /*5a50*/  FFMA R29, R37, R29, R36 ;  /* 0x0000001d251d7223 */ /* 0x000fe40000000024 */
[----:B------:R-:W-:Y:S02]  /*5a60*/  FFMA R30, R38, R30, R69 ;  /* 0x0000001e261e7223 */ /* 0x000fe40000000045 */
[----:B0-----:R-:W-:Y:S02]  /*5a70*/  FFMA R36, R52, R38, R71 ;  /* 0x0000002634247223 */ /* 0x001fe40000000047 */
[----:B------:R-:W-:-:S02]  /*5a80*/  FFMA R72, R38, R53, R72 ;  /* 0x0000003526487223 */ /* 0x000fc40000000048 */
[C---:B------:R-:W-:Y:S02]  /*5a90*/  FFMA R68, R38.reuse, R54, R73 ;  /* 0x0000003626447223 */ /* 0x040fe40000000049 */
[----:B------:R-:W-:Y:S02]  /*5aa0*/  FFMA R37, R38, R55, R28 ;  /* 0x0000003726257223 */ /* 0x000fe4000000001c */
[----:B------:R-:W0:Y:S01]  /*5ab0*/  LDS.128 R52, [0xca0] ;  /* 0x000ca000ff347984 */ /* 0x000e220000000c00 */
[----:B------:R-:W-:Y:S02]  /*5ac0*/  FFMA R38, R64, R38, R29 ;  /* 0x0000002640267223 */ /* 0x000fe4000000001d */
[C---:B------:R-:W-:Y:S02]  /*5ad0*/  FFMA R69, R39.reuse, R65, R30 ;  /* 0x0000004127457223 */ /* 0x040fe4000000001e */
[C---:B------:R-:W-:Y:S02]  /*5ae0*/  FFMA R70, R39.reuse, R66, R31 ;  /* 0x0000004227467223 */ /* 0x040fe4000000001f */
[C---:B------:R-:W-:Y:S01]  /*5af0*/  FFMA R71, R39.reuse, R67, R36 ;  /* 0x0000004327477223 */ /* 0x040fe20000000024 */
[----:B------:R-:W-:Y:S01]  /*5b00*/  LDS.128 R28, [R19+0xfd0] ;  /* 0x000fd000131c7984 */ /* 0x000fe20000000c00 */
[----:B-1----:R-:W-:-:S03]  /*5b10*/  FFMA R45, R39, R45, R68 ;  /* 0x0000002d272d7223 */ /* 0x002fc60000000044 */
[----:B------:R-:W1:Y:S01]  /*5b20*/  LDS.128 R64, [0xcb0] ;  /* 0x000cb000ff407984 */ /* 0x000e620000000c00 */
[----:B------:R-:W-:Y:S02]  /*5b30*/  FFMA R44, R44, R39, R72 ;  /* 0x000000272c2c7223 */ /* 0x000fe40000000048 */
[C---:B------:R-:W-:Y:S02]  /*5b40*/  FFMA R68, R39.reuse, R46, R37 ;  /* 0x0000002e27447223 */ /* 0x040fe40000000025 */
[----:B------:R-:W-:Y:S02]  /*5b50*/  FFMA R73, R39, R47, R38 ;  /* 0x0000002f27497223 */ /* 0x000fe40000000026 */
[----:B------:R-:W0:Y:S01]  /*5b60*/  LDS.128 R36, [0xcc0] ;  /* 0x000cc000ff247984 */ /* 0x000e220000000c00 */
[C---:B--2---:R-:W-:Y:S02]  /*5b70*/  FFMA R56, R32.reuse, R56, R69 ;  /* 0x0000003820387223 */ /* 0x044fe40000000045 */
[----:B------:R-:W-:-:S02]  /*5b80*/  FFMA R57, R32, R57, R70 ;  /* 0x0000003920397223 */ /* 0x000fc40000000046 */
[C---:B------:R-:W-:Y:S02]  /*5b90*/  FFMA R59, R32.reuse, R59, R44 ;  /* 0x0000003b203b7223 */ /* 0x040fe4000000002c */
[C---:B---3--:R-:W-:Y:S02]  /*5ba0*/  FFMA R70, R32.reuse, R20, R45 ;  /* 0x0000001420467223 */ /* 0x048fe4000000002d */
[C---:B------:R-:W-:Y:S01]  /*5bb0*/  FFMA R58, R32.reuse, R58, R71 ;  /* 0x0000003a203a7223 */ /* 0x040fe20000000047 */
[----:B------:R-:W2:Y:S01]  /*5bc0*/  LDS.128 R44, [0xcd0] ;  /* 0x000cd000ff2c7984 */ /* 0x000ea20000000c00 */
[C---:B------:R-:W-:Y:S02]  /*5bd0*/  FFMA R68, R32.reuse, R21, R68 ;  /* 0x0000001520447223 */ /* 0x040fe40000000044 */
[----:B------:R-:W-:Y:S02]  /*5be0*/  FFMA R32, R32, R22, R73 ;  /* 0x0000001620207223 */ /* 0x000fe40000000049 */
[----:B------:R-:W-:-:S02]  /*5bf0*/  FFMA R69, R23, R33, R56 ;  /* 0x0000002117457223 */ /* 0x000fc40000000038 */
[----:B----4-:R-:W-:Y:S01]  /*5c00*/  FFMA R57, R48, R33, R57 ;  /* 0x0000002130397223 */ /* 0x010fe20000000039 */
[----:B------:R-:W3:Y:S01]  /*5c10*/  LDS.128 R20, [0xce0] ;  /* 0x000ce000ff147984 */ /* 0x000ee20000000c00 */
[C---:B------:R-:W-:Y:S02]  /*5c20*/  FFMA R71, R33.reuse, R49, R58 ;  /* 0x0000003121477223 */ /* 0x040fe4000000003a */
[C---:B------:R-:W-:Y:S02]  /*5c30*/  FFMA R59, R33.reuse, R50, R59 ;  /* 0x00000032213b7223 */ /* 0x040fe4000000003b */
[C---:B------:R-:W-:Y:S02]  /*5c40*/  FFMA R73, R33.reuse, R51, R70 ;  /* 0x0000003321497223 */ /* 0x040fe40000000046 */
[----:B-----5:R-:W-:Y:S01]  /*5c50*/  FFMA R68, R24, R33, R68 ;  /* 0x0000002118447223 */ /* 0x020fe20000000044 */
[----:B------:R-:W4:Y:S01]  /*5c60*/  LDS.128 R48, [0xcf0] ;  /* 0x000cf000ff307984 */ /* 0x000f220000000c00 */
[----:B------:R-:W-:-:S02]  /*5c70*/  FFMA R33, R33, R25, R32 ;  /* 0x0000001921217223 */ /* 0x000fc40000000020 */
[C---:B------:R-:W-:Y:S02]  /*5c80*/  FFMA R32, R34.reuse, R26, R69 ;  /* 0x0000001a22207223 */ /* 0x040fe40000000045 */
[----:B------:R-:W-:Y:S02]  /*5c90*/  FFMA R57, R34, R27, R57 ;  /* 0x0000001b22397223 */ /* 0x000fe40000000039 */
[----:B------:R-:W-:Y:S01]  /*5ca0*/  FFMA R40, R40, R34, R71 ;  /* 0x0000002228287223 */ /* 0x000fe20000000047 */
[----:B------:R-:W5:Y:S01]  /*5cb0*/  LDS.128 R24, [0xd00] ;  /* 0x000d0000ff187984 */ /* 0x000f620000000c00 */
[C---:B------:R-:W-:Y:S02]  /*5cc0*/  FFMA R41, R34.reuse, R41, R59 ;  /* 0x0000002922297223 */ /* 0x040fe4000000003b */
[C---:B------:R-:W-:Y:S02]  /*5cd0*/  FFMA R42, R34.reuse, R42, R73 ;  /* 0x0000002a222a7223 */ /* 0x040fe40000000049 */
[----:B------:R-:W-:-:S02]  /*5ce0*/  FFMA R68, R34, R43, R68 ;  /* 0x0000002b22447223 */ /* 0x000fc40000000044 */
[----:B------:R-:W-:Y:S02]  /*5cf0*/  FFMA R34, R60, R34, R33 ;  /* 0x000000223c227223 */ /* 0x000fe40000000021 */
[C---:B------:R-:W-:Y:S02]  /*5d00*/  FFMA R33, R35.reuse, R61, R32 ;  /* 0x0000003d23217223 */ /* 0x040fe40000000020 */
[C---:B------:R-:W-:Y:S02]  /*5d10*/  FFMA R32, R35.reuse, R62, R57 ;  /* 0x0000003e23207223 */ /* 0x040fe40000000039 */
[----:B------:R-:W3:Y:S01]  /*5d20*/  LDS.128 R56, [0xd10] ;  /* 0x000d1000ff387984 */ /* 0x000ee20000000c00 */
[C---:B------:R-:W-:Y:S02]  /*5d30*/  FFMA R69, R35.reuse, R63, R40 ;  /* 0x0000003f23457223 */ /* 0x040fe40000000028 */
[----:B0-----:R-:W-:Y:S01]  /*5d40*/  FFMA R52, R52, R35, R41 ;  /* 0x0000002334347223 */ /* 0x001fe20000000029 */
[----:B------:R-:W-:Y:S01]  /*5d50*/  LDS.128 R60, [0xd20] ;  /* 0x000d2000ff3c7984 */ /* 0x000fe20000000c00 */
[----:B------:R-:W-:-:S03]  /*5d60*/  FFMA R53, R35, R53, R42 ;  /* 0x0000003523357223 */ /* 0x000fc6000000002a */
[----:B------:R-:W0:Y:S01]  /*5d70*/  LDS.128 R40, [R19+0xfe0] ;  /* 0x000fe00013287984 */ /* 0x000e220000000c00 */
[C---:B------:R-:W-:Y:S02]  /*5d80*/  FFMA R54, R35.reuse, R54, R68 ;  /* 0x0000003623367223 */ /* 0x040fe40000000044 */
[----:B------:R-:W-:Y:S02]  /*5d90*/  FFMA R55, R35, R55, R34 ;  /* 0x0000003723377223 */ /* 0x000fe40000000022 */
[C---:B-1----:R-:W-:Y:S02]  /*5da0*/  FFMA R64, R28.reuse, R64, R33 ;  /* 0x000000401c407223 */ /* 0x042fe40000000021 */
[C---:B------:R-:W-:Y:S02]  /*5db0*/  FFMA R65, R28.reuse, R65, R32 ;  /* 0x000000411c417223 */ /* 0x040fe40000000020 */
[----:B------:R-:W1:Y:S01]  /*5dc0*/  LDS.128 R32, [0xd30] ;  /* 0x000d3000ff207984 */ /* 0x000e620000000c00 */
[----:B------:R-:W-:-:S02]  /*5dd0*/  FFMA R66, R28, R66, R69 ;  /* 0x000000421c427223 */ /* 0x000fc40000000045 */
[C---:B------:R-:W-:Y:S02]  /*5de0*/  FFMA R67, R28.reuse, R67, R52 ;  /* 0x000000431c437223 */ /* 0x040fe40000000034 */
[C---:B------:R-:W-:Y:S02]  /*5df0*/  FFMA R68, R28.reuse, R36, R53 ;  /* 0x000000241c447223 */ /* 0x040fe40000000035 */
[C---:B------:R-:W-:Y:S02]  /*5e00*/  FFMA R69, R28.reuse, R37, R54 ;  /* 0x000000251c457223 */ /* 0x040fe40000000036 */
[----:B------:R-:W-:Y:S02]  /*5e10*/  FFMA R28, R28, R38, R55 ;  /* 0x000000261c1c7223 */ /* 0x000fe40000000037 */
[-C--:B------:R-:W-:Y:S01]  /*5e20*/  FFMA R71, R39, R29.reuse, R64 ;  /* 0x0000001d27477223 */ /* 0x080fe20000000040 */
[----:B------:R-:W0:Y:S04]  /*5e30*/  LDS.128 R52, [0xd40] ;  /* 0x000d4000ff347984 */ /* 0x000e280000000c00 */
[----:B------:R-:W0:Y:S01]  /*5e40*/  LDS.128 R36, [0xd50] ;  /* 0x000d5000ff247984 */ /* 0x000e220000000c00 */
[----:B--2---:R-:W-:-:S02]  /*5e50*/  FFMA R65, R44, R29, R65 ;  /* 0x0000001d2c417223 */ /* 0x004fc40000000041 */
[C---:B------:R-:W-:Y:S02]  /*5e60*/  FFMA R67, R29.reuse, R46, R67 ;  /* 0x0000002e1d437223 */ /* 0x040fe40000000043 */
[C---:B------:R-:W-:Y:S02]  /*5e70*/  FFMA R73, R29.reuse, R45, R66 ;  /* 0x0000002d1d497223 */ /* 0x040fe40000000042 */
[C---:B------:R-:W-:Y:S02]  /*5e80*/  FFMA R75, R29.reuse, R47, R68 ;  /* 0x0000002f1d4b7223 */ /* 0x040fe40000000044 */
[C---:B---3--:R-:W-:Y:S01]  /*5e90*/  FFMA R23, R30.reuse, R23, R65 ;  /* 0x000000171e177223 */ /* 0x048fe20000000041 */
[----:B------:R-:W2:Y:S01]  /*5ea0*/  LDS.128 R44, [0xd60] ;  /* 0x000d6000ff2c7984 */ /* 0x000ea20000000c00 */
[----:B----4-:R-:W-:Y:S02]  /*5eb0*/  FFMA R49, R30, R49, R67 ;  /* 0x000000311e317223 */ /* 0x010fe40000000043 */
[----:B------:R-:W-:Y:S01]  /*5ec0*/  FFMA R20, R20, R29, R69 ;  /* 0x0000001d14147223 */ /* 0x000fe20000000045 */
[----:B------:R-:W3:Y:S01]  /*5ed0*/  LDS.128 R64, [0xd70] ;  /* 0x000d7000ff407984 */ /* 0x000ee20000000c00 */
[----:B------:R-:W-:-:S02]  /*5ee0*/  FFMA R21, R29, R21, R28 ;  /* 0x000000151d157223 */ /* 0x000fc4000000001c */
[----:B------:R-:W-:Y:S02]  /*5ef0*/  FFMA R22, R30, R22, R71 ;  /* 0x000000161e167223 */ /* 0x000fe40000000047 */
[----:B------:R-:W-:Y:S01]  /*5f00*/  FFMA R48, R48, R30, R73 ;  /* 0x0000001e30307223 */ /* 0x000fe20000000049 */
[----:B------:R-:W-:Y:S01]  /*5f10*/  LDS.128 R68, [0xd90] ;  /* 0x000d9000ff447984 */ /* 0x000fe20000000c00 */
[C---:B------:R-:W-:Y:S02]  /*5f20*/  FFMA R50, R30.reuse, R50, R75 ;  /* 0x000000321e327223 */ /* 0x040fe4000000004b */
[----:B------:R-:W-:Y:S01]  /*5f30*/  FFMA R28, R30, R51, R20 ;  /* 0x000000331e1c7223 */ /* 0x000fe20000000014 */
[----:B------:R-:W4:Y:S01]  /*5f40*/  LDS.128 R72, [0xd80] ;  /* 0x000d8000ff487984 */ /* 0x000f220000000c00 */
[----:B-----5:R-:W-:Y:S02]  /*5f50*/  FFMA R24, R24, R30, R21 ;  /* 0x0000001e18187223 */ /* 0x020fe40000000015 */
[----:B------:R-:W-:-:S02]  /*5f60*/  FFMA R25, R31, R25, R22 ;  /* 0x000000191f197223 */ /* 0x000fc40000000016 */
[----:B------:R-:W-:Y:S02]  /*5f70*/  FFMA R56, R56, R31, R49 ;  /* 0x0000001f38387223 */ /* 0x000fe40000000031 */
[C---:B------:R-:W-:Y:S02]  /*5f80*/  FFMA R26, R31.reuse, R26, R23 ;  /* 0x0000001a1f1a7223 */ /* 0x040fe40000000017 */
[C---:B------:R-:W-:Y:S01]  /*5f90*/  FFMA R27, R31.reuse, R27, R48 ;  /* 0x0000001b1f1b7223 */ /* 0x040fe20000000030 */
[----:B------:R-:W5:Y:S01]  /*5fa0*/  LDS.128 R20, [R19+0xff0] ;  /* 0x000ff00013147984 */ /* 0x000f620000000c00 */
[C---:B------:R-:W-:Y:S02]  /*5fb0*/  FFMA R29, R31.reuse, R57, R50 ;  /* 0x000000391f1d7223 */ /* 0x040fe40000000032 */
[C---:B------:R-:W-:Y:S01]  /*5fc0*/  FFMA R28, R31.reuse, R58, R28 ;  /* 0x0000003a1f1c7223 */ /* 0x040fe2000000001c */
[----:B------:R-:W3:Y:S01]  /*5fd0*/  LDS.128 R48, [0xda0] ;  /* 0x000da000ff307984 */ /* 0x000ee20000000c00 */
[----:B------:R-:W-:-:S02]  /*5fe0*/  FFMA R31, R31, R59, R24 ;  /* 0x0000003b1f1f7223 */ /* 0x000fc40000000018 */
[C---:B0-----:R-:W-:Y:S02]  /*5ff0*/  FFMA R60, R40.reuse, R60, R25 ;  /* 0x0000003c283c7223 */ /* 0x041fe40000000019 */
[C---:B------:R-:W-:Y:S02]  /*6000*/  FFMA R63, R40.reuse, R63, R56 ;  /* 0x0000003f283f7223 */ /* 0x040fe40000000038 */
[----:B------:R-:W0:Y:S01]  /*6010*/  LDS.128 R56, [0xdc0] ;  /* 0x000dc000ff387984 */ /* 0x000e220000000c00 */
[C---:B-1----:R-:W-:Y:S02]  /*6020*/  FFMA R32, R40.reuse, R32, R29 ;  /* 0x0000002028207223 */ /* 0x042fe4000000001d */
[C---:B------:R-:W-:Y:S02]  /*6030*/  FFMA R33, R40.reuse, R33, R28 ;  /* 0x0000002128217223 */ /* 0x040fe4000000001c */
[C---:B------:R-:W-:Y:S02]  /*6040*/  FFMA R34, R40.reuse, R34, R31 ;  /* 0x0000002228227223 */ /* 0x040fe4000000001f */
[----:B------:R-:W-:Y:S01]  /*6050*/  FFMA R35, R35, R41, R60 ;  /* 0x0000002923237223 */ /* 0x000fe2000000003c */
[----:B------:R-:W-:Y:S01]  /*6060*/  LDS.128 R28, [0xde0] ;  /* 0x000de000ff1c7984 */ /* 0x000fe20000000c00 */
[----:B------:R-:W-:-:S02]  /*6070*/  FFMA R61, R40, R61, R26 ;  /* 0x0000003d283d7223 */ /* 0x000fc4000000001a */
[----:B------:R-:W-:Y:S02]  /*6080*/  FFMA R62, R40, R62, R27 ;  /* 0x0000003e283e7223 */ /* 0x000fe4000000001b */
[----:B------:R-:W1:Y:S01]  /*6090*/  LDS.128 R24, [0xdd0] ;  /* 0x000dd000ff187984 */ /* 0x000e620000000c00 */
[C---:B------:R-:W-:Y:S02]  /*60a0*/  FFMA R55, R41.reuse, R55, R32 ;  /* 0x0000003729377223 */ /* 0x040fe40000000020 */
[----:B------:R-:W-:Y:S02]  /*60b0*/  FFMA R36, R36, R41, R33 ;  /* 0x0000002924247223 */ /* 0x000fe40000000021 */
[----:B------:R-:W-:Y:S02]  /*60c0*/  FFMA R37, R41, R37, R34 ;  /* 0x0000002529257223 */ /* 0x000fe40000000022 */
[----:B------:R-:W-:Y:S02]  /*60d0*/  FFMA R38, R42, R38, R35 ;  /* 0x000000262a267223 */ /* 0x000fe40000000023 */
[----:B------:R-:W0:Y:S01]  /*60e0*/  LDS.128 R32, [0xdf0] ;  /* 0x000df000ff207984 */ /* 0x000e220000000c00 */
[----:B------:R-:W-:-:S02]  /*60f0*/  FFMA R52, R52, R41, R61 ;  /* 0x0000002934347223 */ /* 0x000fc4000000003d */
[C---:B------:R-:W-:Y:S02]  /*6100*/  FFMA R53, R41.reuse, R53, R62 ;  /* 0x0000003529357223 */ /* 0x040fe4000000003e */
[----:B------:R-:W-:Y:S01]  /*6110*/  FFMA R54, R41, R54, R63 ;  /* 0x0000003629367223 */ /* 0x000fe2000000003f */
[----:B------:R-:W-:Y:S01]  /*6120*/  IADD3 R17, R17, 0x1, RZ ;  /* 0x0000000111117810 */ /* 0x000fe20007ffe0ff */
[----:B------:R-:W-:Y:S02]  /*6130*/  FFMA R39, R42, R39, R52 ;  /* 0x000000272a277223 */ /* 0x000fe40000000034 */
[----:B--2---:R-:W-:Y:S02]  /*6140*/  FFMA R44, R44, R42, R53 ;  /* 0x0000002a2c2c7223 */ /* 0x004fe40000000035 */
[C---:B------:R-:W-:Y:S02]  /*6150*/  FFMA R45, R42.reuse, R45, R54 ;  /* 0x0000002d2a2d7223 */ /* 0x040fe40000000036 */
[----:B------:R-:W-:-:S02]  /*6160*/  FFMA R46, R42, R46, R55 ;  /* 0x0000002e2a2e7223 */ /* 0x000fc40000000037 */
[----:B------:R-:W-:Y:S02]  /*6170*/  FFMA R36, R42, R47, R36 ;  /* 0x0000002f2a247223 */ /* 0x000fe40000000024 */
[----:B---3--:R-:W-:Y:S01]  /*6180*/  FFMA R64, R64, R42, R37 ;  /* 0x0000002a40407223 */ /* 0x008fe20000000025 */
[----:B------:R-:W-:Y:S01]  /*6190*/  ISETP.GE.U32.AND P0, PT, R17, 0x10, PT ;  /* 0x000000101100780c */ /* 0x000fe20003f06070 */
[C---:B------:R-:W-:Y:S02]  /*61a0*/  FFMA R65, R43.reuse, R65, R38 ;  /* 0x000000412b417223 */ /* 0x040fe40000000026 */
[C---:B------:R-:W-:Y:S02]  /*61b0*/  FFMA R39, R43.reuse, R66, R39 ;  /* 0x000000422b277223 */ /* 0x040fe40000000027 */
[----:B------:R-:W-:Y:S02]  /*61c0*/  FFMA R67, R43, R67, R44 ;  /* 0x000000432b437223 */ /* 0x000fe4000000002c */
[----:B----4-:R-:W-:-:S02]  /*61d0*/  FFMA R45, R72, R43, R45 ;  /* 0x0000002b482d7223 */ /* 0x010fc4000000002d */
[C---:B------:R-:W-:Y:S02]  /*61e0*/  FFMA R73, R43.reuse, R73, R46 ;  /* 0x000000492b497223 */ /* 0x040fe4000000002e */
[C---:B------:R-:W-:Y:S02]  /*61f0*/  FFMA R36, R43.reuse, R74, R36 ;  /* 0x0000004a2b247223 */ /* 0x040fe40000000024 */
[----:B------:R-:W-:Y:S02]  /*6200*/  FFMA R75, R43, R75, R64 ;  /* 0x0000004b2b4b7223 */ /* 0x000fe40000000040 */
[C---:B-----5:R-:W-:Y:S02]  /*6210*/  FFMA R68, R20.reuse, R68, R65 ;  /* 0x0000004414447223 */ /* 0x060fe40000000041 */
[C---:B------:R-:W-:Y:S02]  /*6220*/  FFMA R69, R20.reuse, R69, R39 ;  /* 0x0000004514457223 */ /* 0x040fe40000000027 */
[----:B------:R-:W-:-:S02]  /*6230*/  FFMA R70, R20, R70, R67 ;  /* 0x0000004614467223 */ /* 0x000fc40000000043 */
[C---:B------:R-:W-:Y:S02]  /*6240*/  FFMA R71, R20.reuse, R71, R45 ;  /* 0x0000004714477223 */ /* 0x040fe4000000002d */
[C---:B------:R-:W-:Y:S02]  /*6250*/  FFMA R48, R20.reuse, R48, R73 ;  /* 0x0000003014307223 */ /* 0x040fe40000000049 */
[C---:B------:R-:W-:Y:S02]  /*6260*/  FFMA R49, R20.reuse, R49, R36 ;  /* 0x0000003114317223 */ /* 0x040fe40000000024 */
[----:B------:R-:W-:Y:S02]  /*6270*/  FFMA R50, R20, R50, R75 ;  /* 0x0000003214327223 */ /* 0x000fe4000000004b */
[-C--:B------:R-:W-:Y:S02]  /*6280*/  FFMA R51, R51, R21.reuse, R68 ;  /* 0x0000001533337223 */ /* 0x080fe40000000044 */
[----:B------:R-:W-:-:S02]  /*6290*/  FFMA R69, R76, R21, R69 ;  /* 0x000000154c457223 */ /* 0x000fc40000000045 */
[C---:B------:R-:W-:Y:S02]  /*62a0*/  FFMA R77, R21.reuse, R77, R70 ;  /* 0x0000004d154d7223 */ /* 0x040fe40000000046 */
[C---:B------:R-:W-:Y:S02]  /*62b0*/  FFMA R71, R21.reuse, R78, R71 ;  /* 0x0000004e15477223 */ /* 0x040fe40000000047 */
[C---:B------:R-:W-:Y:S02]  /*62c0*/  FFMA R79, R21.reuse, R79, R48 ;  /* 0x0000004f154f7223 */ /* 0x040fe40000000030 */
[----:B0-----:R-:W-:Y:S02]  /*62d0*/  FFMA R49, R56, R21, R49 ;  /* 0x0000001538317223 */ /* 0x001fe40000000031 */
[----:B------:R-:W-:Y:S02]  /*62e0*/  FFMA R57, R21, R57, R50 ;  /* 0x0000003915397223 */ /* 0x000fe40000000032 */
[----:B------:R-:W-:-:S02]  /*62f0*/  FFMA R58, R22, R58, R51 ;  /* 0x0000003a163a7223 */ /* 0x000fc40000000033 */
[----:B------:R-:W-:Y:S02]  /*6300*/  FFMA R59, R22, R59, R69 ;  /* 0x0000003b163b7223 */ /* 0x000fe40000000045 */
[----:B-1----:R-:W-:Y:S02]  /*6310*/  FFMA R24, R24, R22, R77 ;  /* 0x0000001618187223 */ /* 0x002fe4000000004d */
[C---:B------:R-:W-:Y:S02]  /*6320*/  FFMA R25, R22.reuse, R25, R71 ;  /* 0x0000001916197223 */ /* 0x040fe40000000047 */
[C---:B------:R-:W-:Y:S02]  /*6330*/  FFMA R26, R22.reuse, R26, R79 ;  /* 0x0000001a161a7223 */ /* 0x040fe4000000004f */
[----:B------:R-:W-:Y:S02]  /*6340*/  FFMA R49, R22, R27, R49 ;  /* 0x0000001b16317223 */ /* 0x000fe40000000031 */
[----:B------:R-:W-:-:S02]  /*6350*/  FFMA R28, R28, R22, R57 ;  /* 0x000000161c1c7223 */ /* 0x000fc40000000039 */
[C---:B------:R-:W-:Y:S02]  /*6360*/  FFMA R55, R23.reuse, R29, R58 ;  /* 0x0000001d17377223 */ /* 0x040fe4000000003a */
[C---:B------:R-:W-:Y:S02]  /*6370*/  FFMA R45, R23.reuse, R30, R59 ;  /* 0x0000001e172d7223 */ /* 0x040fe4000000003b */
[C---:B------:R-:W-:Y:S02]  /*6380*/  FFMA R47, R23.reuse, R31, R24 ;  /* 0x0000001f172f7223 */ /* 0x040fe40000000018 */
[----:B------:R-:W-:Y:S02]  /*6390*/  FFMA R53, R32, R23, R25 ;  /* 0x0000001720357223 */ /* 0x000fe40000000019 */
[C---:B------:R-:W-:Y:S02]  /*63a0*/  FFMA R57, R23.reuse, R33, R26 ;  /* 0x0000002117397223 */ /* 0x040fe4000000001a */
[----:B------:R-:W-:-:S02]  /*63b0*/  FFMA R49, R23, R34, R49 ;  /* 0x0000002217317223 */ /* 0x000fc40000000031 */
[----:B------:R-:W-:Y:S01]  /*63c0*/  FFMA R51, R23, R35, R28 ;  /* 0x0000002317337223 */ /* 0x000fe2000000001c */
[----:B------:R-:W-:Y:S01]  /*63d0*/  @P0 CALL.REL.NOINC `(.L_x_0) ;  /* 0x0000001000000944 */ /* 0x000fe20003c00000 */
[----:B------:R-:W-:Y:S05]  /*63e0*/  BRA `(.L_x_1) ;  /* 0xffffa3f000007947 */ /* 0x000fea000383ffff */
.L_x_0:
[----:B------:R-:W-:-:S05]  /*63f0*/  LEA R3, R0, R3, 0x6 ;  /* 0x0000000300037211 */ /* 0x000fca00078e30ff */
[----:B------:R-:W-:-:S05]  /*6400*/  IMAD R3, R3, 0x7, R2 ;  /* 0x0000000703037824 */ /* 0x000fca00078e0202 */
[----:B------:R-:W-:-:S05]  /*6410*/  LEA R17, R3, -R3, 0x3 ;  /* 0x8000000303117211 */ /* 0x000fca00078e18ff */
[----:B------:R-:W-:-:S05]  /*6420*/  IMAD.WIDE R16, R17, R16, c[0x0][0x170] ;  /* 0x00005c0011107625 */ /* 0x000fca00078e0210 */
[----:B------:R-:W-:Y:S04]  /*6430*/  STG.E [R16.64], R55 ;  /* 0x0000003710007986 */ /* 0x000fe8000c101904 */
[----:B------:R-:W-:Y:S04]  /*6440*/  STG.E [R16.64+0x4], R45 ;  /* 0x0000042d10007986 */ /* 0x000fe8000c101904 */
[----:B------:R-:W-:Y:S04]  /*6450*/  STG.E [R16.64+0x8], R47 ;  /* 0x0000082f10007986 */ /* 0x000fe8000c101904 */
[----:B------:R-:W-:Y:S04]  /*6460*/  STG.E [R16.64+0xc], R53 ;  /* 0x00000c3510007986 */ /* 0x000fe8000c101904 */
[----:B------:R-:W-:Y:S04]  /*6470*/  STG.E [R16.64+0x10], R57 ;  /* 0x0000103910007986 */ /* 0x000fe8000c101904 */
[----:B------:R-:W-:Y:S04]  /*6480*/  STG.E [R16.64+0x14], R49 ;  /* 0x0000143110007986 */ /* 0x000fe8000c101904 */
[----:B------:R-:W-:Y:S01]  /*6490*/  STG.E [R16.64+0x18], R51 ;  /* 0x0000183310007986 */ /* 0x000fe2000c101904 */
[----:B------:R-:W-:Y:S05]  /*64a0*/  EXIT ;  /* 0x000000000000794d */ /* 0x000fea0003800000 */
.L_x_2:
[----:B------:R-:W-:-:S00]  /*64b0*/  BRA `(.L_x_2) ;  /* 0xfffffff000007947 */ /* 0x000fc0000383ffff */
[----:B------:R-:W-:-:S00]  /*64c0*/  NOP ;  /* 0x0000000000007918 */ /* 0x000fc00000000000 */
        /* <DEDUP_REMOVED lines=11> */
.L_x_3:


//--------------------- .nv.shared.candidate4     --------------------------
	.section	.nv.shared.candidate4,"aw",@nobits
	.align	4
.nv.shared.candidate4:
	.zero		36352
